	.target	sm_100a

	.elftype	@"ET_EXEC"


//--------------------- .note.nv.tkinfo           --------------------------
	.section	.note.nv.tkinfo,"",@"SHT_NOTE"
	.sectionflags	@"SHF_NOTE_NV_TKINFO"
	.tkinfo
        /*0018*/ 	.word	0x00000002
        /*0030*/ 	.string	""
        /*0030*/ 	.string	"ptxas"
        /*0030*/ 	.string	"Cuda compilation tools, release 13.0, V13.0.88"
        /*0030*/ 	.string	"Build cuda_13.0.r13.0/compiler.36424714_0"
        /*0030*/ 	.string	"-arch sm_100a -m 64 "



//--------------------- .note.nv.cuinfo           --------------------------
	.section	.note.nv.cuinfo,"",@"SHT_NOTE"
	.sectionflags	@"SHF_NOTE_NV_CUINFO"
        /*0018*/ 	.short	0x0002
        /*001a*/ 	.short	0x0064
        /*001c*/ 	.short	0x0082
	.zero		2


//--------------------- .nv.info                  --------------------------
	.section	.nv.info,"",@"SHT_CUDA_INFO"
	.align	4


	//----- nvinfo : EIATTR_REGCOUNT
	.align		4
        /*0000*/ 	.byte	0x04, 0x2f
        /*0002*/ 	.short	(.L_19 - .L_18)
	.align		4
.L_18:
        /*0004*/ 	.word	index@(_ZN7cutlass13device_kernelINS_4gemm6kernel13GemmUniversalIN4cute5tupleIJiiiiEEENS1_10collective13CollectiveMmaINS1_35MainloopSm100TmaUmmaWarpSpecializedILi8ELi2ELi4ENS5_IJNS4_1CILi1EEESB_SB_EEEEENS5_IJNSA_ILi64EEENSA_ILi128EEESE_EEENS_6half_tENS5_IJlSB_lEEESH_SI_NS4_8TiledMMAINS4_8MMA_AtomIJNS4_20SM100_MMA_F16BF16_SSISH_SH_fLi64ELi128ELNS4_4UMMA5MajorE0ELSN_0ELNSM_7ScaleInE0ELSO_0EEEEEENS4_6LayoutISC_NS5_IJNSA_ILi0EEESS_SS_EEEEENS5_IJNS4_10UnderscoreESV_SV_EEEEENS4_13SM90_TMA_LOADENS4_14ComposedLayoutINS4_7SwizzleILi3ELi4ELi3EEENS4_18smem_ptr_flag_bitsILi16EEENSR_INS5_IJNSA_ILi8EEESE_EEENS5_IJSE_SB_EEEEEEEvNS4_8identityESY_S18_vS19_EENS_8epilogue10collective18CollectiveEpilogueINS1B_23Sm100TmaWarpSpecializedILi4ELi2ELi16ELb1ELb0EEEJSG_NS5_IJNSR_ISE_SB_EENSR_INSA_ILi32EEESB_EEEEESH_SI_SH_SI_NS1B_6fusion15FusionCallbacksIS1F_NS1K_17LinearCombinationISH_fSH_fLNS_15FloatRoundStyleE2EEESG_S1J_JEEENS4_5SM1004TMEM4LOAD26SM100_TMEM_LOAD_16dp256b4xESY_NSZ_INS10_ILi2ELi4ELi3EEES13_NSR_INS5_IJS14_S1H_EEENS5_IJS1H_SB_EEEEEEENS4_17SM75_U32x4_LDSM_NENS4_14SM90_TMA_STOREES1Y_NS4_17SM90_U32x4_STSM_NENS4_39AutoVectorizingCopyWithAssumedAlignmentILi128EEEEEEvvEEEEvNT_6ParamsE)
        /*0008*/ 	.word	0x0000005b


	//----- nvinfo : EIATTR_FRAME_SIZE
	.align		4
.L_19:
        /*000c*/ 	.byte	0x04, 0x11
        /*000e*/ 	.short	(.L_21 - .L_20)
	.align		4
.L_20:
        /*0010*/ 	.word	index@($__internal_2_$__cuda_sm10x_tcgen05_guardrail_trap_unallocated_columns_being_dealloced)
        /*0014*/ 	.word	0x00000000


	//----- nvinfo : EIATTR_FRAME_SIZE
	.align		4
.L_21:
        /*0018*/ 	.byte	0x04, 0x11
        /*001a*/ 	.short	(.L_23 - .L_22)
	.align		4
.L_22:
        /*001c*/ 	.word	index@($__internal_1_$__cuda_sm10x_tcgen05_guardrail_trap_phase_invalid_during_alloc)
        /*0020*/ 	.word	0x00000000


	//----- nvinfo : EIATTR_FRAME_SIZE
	.align		4
.L_23:
        /*0024*/ 	.byte	0x04, 0x11
        /*0026*/ 	.short	(.L_25 - .L_24)
	.align		4
.L_24:
        /*0028*/ 	.word	index@($__internal_0_$__cuda_sm10x_tcgen05_guardrail_trap_col_being_dealloced_not_returned_by_alloc)
        /*002c*/ 	.word	0x00000000


	//----- nvinfo : EIATTR_FRAME_SIZE
	.align		4
.L_25:
        /*0030*/ 	.byte	0x04, 0x11
        /*0032*/ 	.short	(.L_27 - .L_26)
	.align		4
.L_26:
        /*0034*/ 	.word	index@(_ZN7cutlass13device_kernelINS_4gemm6kernel13GemmUniversalIN4cute5tupleIJiiiiEEENS1_10collective13CollectiveMmaINS1_35MainloopSm100TmaUmmaWarpSpecializedILi8ELi2ELi4ENS5_IJNS4_1CILi1EEESB_SB_EEEEENS5_IJNSA_ILi64EEENSA_ILi128EEESE_EEENS_6half_tENS5_IJlSB_lEEESH_SI_NS4_8TiledMMAINS4_8MMA_AtomIJNS4_20SM100_MMA_F16BF16_SSISH_SH_fLi64ELi128ELNS4_4UMMA5MajorE0ELSN_0ELNSM_7ScaleInE0ELSO_0EEEEEENS4_6LayoutISC_NS5_IJNSA_ILi0EEESS_SS_EEEEENS5_IJNS4_10UnderscoreESV_SV_EEEEENS4_13SM90_TMA_LOADENS4_14ComposedLayoutINS4_7SwizzleILi3ELi4ELi3EEENS4_18smem_ptr_flag_bitsILi16EEENSR_INS5_IJNSA_ILi8EEESE_EEENS5_IJSE_SB_EEEEEEEvNS4_8identityESY_S18_vS19_EENS_8epilogue10collective18CollectiveEpilogueINS1B_23Sm100TmaWarpSpecializedILi4ELi2ELi16ELb1ELb0EEEJSG_NS5_IJNSR_ISE_SB_EENSR_INSA_ILi32EEESB_EEEEESH_SI_SH_SI_NS1B_6fusion15FusionCallbacksIS1F_NS1K_17LinearCombinationISH_fSH_fLNS_15FloatRoundStyleE2EEESG_S1J_JEEENS4_5SM1004TMEM4LOAD26SM100_TMEM_LOAD_16dp256b4xESY_NSZ_INS10_ILi2ELi4ELi3EEES13_NSR_INS5_IJS14_S1H_EEENS5_IJS1H_SB_EEEEEEENS4_17SM75_U32x4_LDSM_NENS4_14SM90_TMA_STOREES1Y_NS4_17SM90_U32x4_STSM_NENS4_39AutoVectorizingCopyWithAssumedAlignmentILi128EEEEEEvvEEEEvNT_6ParamsE)
        /*0038*/ 	.word	0x00000000


	//----- nvinfo : EIATTR_MIN_STACK_SIZE
	.align		4
.L_27:
        /*003c*/ 	.byte	0x04, 0x12
        /*003e*/ 	.short	(.L_29 - .L_28)
	.align		4
.L_28:
        /*0040*/ 	.word	index@(_ZN7cutlass13device_kernelINS_4gemm6kernel13GemmUniversalIN4cute5tupleIJiiiiEEENS1_10collective13CollectiveMmaINS1_35MainloopSm100TmaUmmaWarpSpecializedILi8ELi2ELi4ENS5_IJNS4_1CILi1EEESB_SB_EEEEENS5_IJNSA_ILi64EEENSA_ILi128EEESE_EEENS_6half_tENS5_IJlSB_lEEESH_SI_NS4_8TiledMMAINS4_8MMA_AtomIJNS4_20SM100_MMA_F16BF16_SSISH_SH_fLi64ELi128ELNS4_4UMMA5MajorE0ELSN_0ELNSM_7ScaleInE0ELSO_0EEEEEENS4_6LayoutISC_NS5_IJNSA_ILi0EEESS_SS_EEEEENS5_IJNS4_10UnderscoreESV_SV_EEEEENS4_13SM90_TMA_LOADENS4_14ComposedLayoutINS4_7SwizzleILi3ELi4ELi3EEENS4_18smem_ptr_flag_bitsILi16EEENSR_INS5_IJNSA_ILi8EEESE_EEENS5_IJSE_SB_EEEEEEEvNS4_8identityESY_S18_vS19_EENS_8epilogue10collective18CollectiveEpilogueINS1B_23Sm100TmaWarpSpecializedILi4ELi2ELi16ELb1ELb0EEEJSG_NS5_IJNSR_ISE_SB_EENSR_INSA_ILi32EEESB_EEEEESH_SI_SH_SI_NS1B_6fusion15FusionCallbacksIS1F_NS1K_17LinearCombinationISH_fSH_fLNS_15FloatRoundStyleE2EEESG_S1J_JEEENS4_5SM1004TMEM4LOAD26SM100_TMEM_LOAD_16dp256b4xESY_NSZ_INS10_ILi2ELi4ELi3EEES13_NSR_INS5_IJS14_S1H_EEENS5_IJS1H_SB_EEEEEEENS4_17SM75_U32x4_LDSM_NENS4_14SM90_TMA_STOREES1Y_NS4_17SM90_U32x4_STSM_NENS4_39AutoVectorizingCopyWithAssumedAlignmentILi128EEEEEEvvEEEEvNT_6ParamsE)
        /*0044*/ 	.word	0x00000000
.L_29:


//--------------------- .nv.compat                --------------------------
	.section	.nv.compat,"",@"SHT_CUDA_COMPAT_INFO"
	.align	4
        /*0000*/ 	.byte	0x02, 0x09, 0x01, 0x00, 0x02, 0x02, 0x02, 0x00, 0x02, 0x05, 0x05, 0x00, 0x03, 0x07, 0x01, 0x01
        /*0010*/ 	.byte	0x02, 0x03, 0x01, 0x00, 0x02, 0x06, 0x01, 0x00, 0x04, 0x0b, 0x08, 0x00, 0x09, 0x00, 0x00, 0x00
        /*0020*/ 	.byte	0x00, 0x00, 0x00, 0x00


//--------------------- .nv.info._ZN7cutlass13device_kernelINS_4gemm6kernel13GemmUniversalIN4cute5tupleIJiiiiEEENS1_10collective13CollectiveMmaINS1_35MainloopSm100TmaUmmaWarpSpecializedILi8ELi2ELi4ENS5_IJNS4_1CILi1EEESB_SB_EEEEENS5_IJNSA_ILi64EEENSA_ILi128EEESE_EEENS_6half_tENS5_IJlSB_lEEESH_SI_NS4_8TiledMMAINS4_8MMA_AtomIJNS4_20SM100_MMA_F16BF16_SSISH_SH_fLi64ELi128ELNS4_4UMMA5MajorE0ELSN_0ELNSM_7ScaleInE0ELSO_0EEEEEENS4_6LayoutISC_NS5_IJNSA_ILi0EEESS_SS_EEEEENS5_IJNS4_10UnderscoreESV_SV_EEEEENS4_13SM90_TMA_LOADENS4_14ComposedLayoutINS4_7SwizzleILi3ELi4ELi3EEENS4_18smem_ptr_flag_bitsILi16EEENSR_INS5_IJNSA_ILi8EEESE_EEENS5_IJSE_SB_EEEEEEEvNS4_8identityESY_S18_vS19_EENS_8epilogue10collective18CollectiveEpilogueINS1B_23Sm100TmaWarpSpecializedILi4ELi2ELi16ELb1ELb0EEEJSG_NS5_IJNSR_ISE_SB_EENSR_INSA_ILi32EEESB_EEEEESH_SI_SH_SI_NS1B_6fusion15FusionCallbacksIS1F_NS1K_17LinearCombinationISH_fSH_fLNS_15FloatRoundStyleE2EEESG_S1J_JEEENS4_5SM1004TMEM4LOAD26SM100_TMEM_LOAD_16dp256b4xESY_NSZ_INS10_ILi2ELi4ELi3EEES13_NSR_INS5_IJS14_S1H_EEENS5_IJS1H_SB_EEEEEEENS4_17SM75_U32x4_LDSM_NENS4_14SM90_TMA_STOREES1Y_NS4_17SM90_U32x4_STSM_NENS4_39AutoVectorizingCopyWithAssumedAlignmentILi128EEEEEEvvEEEEvNT_6ParamsE --------------------------
	.section	.nv.info._ZN7cutlass13device_kernelINS_4gemm6kernel13GemmUniversalIN4cute5tupleIJiiiiEEENS1_10collective13CollectiveMmaINS1_35MainloopSm100TmaUmmaWarpSpecializedILi8ELi2ELi4ENS5_IJNS4_1CILi1EEESB_SB_EEEEENS5_IJNSA_ILi64EEENSA_ILi128EEESE_EEENS_6half_tENS5_IJlSB_lEEESH_SI_NS4_8TiledMMAINS4_8MMA_AtomIJNS4_20SM100_MMA_F16BF16_SSISH_SH_fLi64ELi128ELNS4_4UMMA5MajorE0ELSN_0ELNSM_7ScaleInE0ELSO_0EEEEEENS4_6LayoutISC_NS5_IJNSA_ILi0EEESS_SS_EEEEENS5_IJNS4_10UnderscoreESV_SV_EEEEENS4_13SM90_TMA_LOADENS4_14ComposedLayoutINS4_7SwizzleILi3ELi4ELi3EEENS4_18smem_ptr_flag_bitsILi16EEENSR_INS5_IJNSA_ILi8EEESE_EEENS5_IJSE_SB_EEEEEEEvNS4_8identityESY_S18_vS19_EENS_8epilogue10collective18CollectiveEpilogueINS1B_23Sm100TmaWarpSpecializedILi4ELi2ELi16ELb1ELb0EEEJSG_NS5_IJNSR_ISE_SB_EENSR_INSA_ILi32EEESB_EEEEESH_SI_SH_SI_NS1B_6fusion15FusionCallbacksIS1F_NS1K_17LinearCombinationISH_fSH_fLNS_15FloatRoundStyleE2EEESG_S1J_JEEENS4_5SM1004TMEM4LOAD26SM100_TMEM_LOAD_16dp256b4xESY_NSZ_INS10_ILi2ELi4ELi3EEES13_NSR_INS5_IJS14_S1H_EEENS5_IJS1H_SB_EEEEEEENS4_17SM75_U32x4_LDSM_NENS4_14SM90_TMA_STOREES1Y_NS4_17SM90_U32x4_STSM_NENS4_39AutoVectorizingCopyWithAssumedAlignmentILi128EEEEEEvvEEEEvNT_6ParamsE,"",@"SHT_CUDA_INFO"
	.sectionflags	@""
	.align	4


	//----- nvinfo : EIATTR_CUDA_API_VERSION
	.align		4
        /*0000*/ 	.byte	0x04, 0x37
        /*0002*/ 	.short	(.L_31 - .L_30)
.L_30:
        /*0004*/ 	.word	0x00000082


	//----- nvinfo : EIATTR_KPARAM_INFO
	.align		4
.L_31:
        /*0008*/ 	.byte	0x04, 0x17
        /*000a*/ 	.short	(.L_33 - .L_32)
.L_32:
        /*000c*/ 	.word	0x00000000
        /*0010*/ 	.short	0x0000
        /*0012*/ 	.short	0x0000
        /*0014*/ 	.byte	0x00, 0xf0, 0x01, 0x20


	//----- nvinfo : EIATTR_AT_ENTRY_FRAGMENTS
	.align		4
.L_33:
        /*0018*/ 	.byte	0x04, 0x4f
        /*001a*/ 	.short	(.L_35 - .L_34)


	//   ....[0]....
.L_34:
        /*001c*/ 	.word	0x00000006


	//----- nvinfo : EIATTR_RESERVED_SMEM_USED
	.align		4
.L_35:
        /*0020*/ 	.byte	0x01, 0x41
	.zero		2


	//----- nvinfo : EIATTR_SPARSE_MMA_MASK
	.align		4
        /*0024*/ 	.byte	0x03, 0x50
        /*0026*/ 	.short	0x0000


	//----- nvinfo : EIATTR_TCGEN05_1CTA_USED
	.align		4
        /*0028*/ 	.byte	0x01, 0x51
	.zero		2


	//----- nvinfo : EIATTR_MAXREG_COUNT
	.align		4
        /*002c*/ 	.byte	0x03, 0x1b
        /*002e*/ 	.short	0x00ff


	//----- nvinfo : EIATTR_NUM_BARRIERS
	.align		4
        /*0030*/ 	.byte	0x02, 0x4c
        /*0032*/ 	.byte	0x07
	.zero		1


	//----- nvinfo : EIATTR_EXTERNS
	.align		4
        /*0034*/ 	.byte	0x04, 0x0f
        /*0036*/ 	.short	(.L_37 - .L_36)


	//   ....[0]....
	.align		4
.L_36:
        /*0038*/ 	.word	index@(__assertfail)


	//----- nvinfo : EIATTR_MERCURY_ISA_VERSION
	.align		4
.L_37:
        /*003c*/ 	.byte	0x03, 0x5f
        /*003e*/ 	.short	0x0101


	//----- nvinfo : EIATTR_INT_WARP_WIDE_INSTR_OFFSETS
	.align		4
        /*0040*/ 	.byte	0x04, 0x31
        /*0042*/ 	.short	(.L_39 - .L_38)


	//   ....[0]....
.L_38:
        /*0044*/ 	.word	0x00001e70


	//   ....[1]....
        /*0048*/ 	.word	0x00003b60


	//   ....[2]....
        /*004c*/ 	.word	0x00003b80


	//   ....[3]....
        /*0050*/ 	.word	0x00003bb0


	//   ....[4]....
        /*0054*/ 	.word	0x000044f0


	//   ....[5]....
        /*0058*/ 	.word	0x00004560


	//   ....[6]....
        /*005c*/ 	.word	0x00004640


	//   ....[7]....
        /*0060*/ 	.word	0x000046c0


	//   ....[8]....
        /*0064*/ 	.word	0x000047d0


	//   ....[9]....
        /*0068*/ 	.word	0x00004860


	//   ....[10]....
        /*006c*/ 	.word	0x00004a40


	//   ....[11]....
        /*0070*/ 	.word	0x00004ba0


	//----- nvinfo : EIATTR_COOP_GROUP_MASK_REGIDS
	.align		4
.L_39:
        /*0074*/ 	.byte	0x04, 0x29
        /*0076*/ 	.short	(.L_41 - .L_40)


	//   ....[0]....
.L_40:
        /*0078*/ 	.word	0xffffffff


	//   ....[1]....
        /*007c*/ 	.word	0xffffffff


	//   ....[2]....
        /*0080*/ 	.word	0xffffffff


	//   ....[3]....
        /*0084*/ 	.word	0xffffffff


	//   ....[4]....
        /*0088*/ 	.word	0xffffffff


	//   ....[5]....
        /*008c*/ 	.word	0xffffffff


	//   ....[6]....
        /*0090*/ 	.word	0xffffffff


	//   ....[7]....
        /*0094*/ 	.word	0xffffffff


	//   ....[8]....
        /*0098*/ 	.word	0xffffffff


	//   ....[9]....
        /*009c*/ 	.word	0xffffffff


	//   ....[10]....
        /*00a0*/ 	.word	0xffffffff


	//   ....[11]....
        /*00a4*/ 	.word	0xffffffff


	//   ....[12]....
        /*00a8*/ 	.word	0xffffffff


	//----- nvinfo : EIATTR_COOP_GROUP_INSTR_OFFSETS
	.align		4
.L_41:
        /*00ac*/ 	.byte	0x04, 0x28
        /*00ae*/ 	.short	(.L_43 - .L_42)


	//   ....[0]....
.L_42:
        /*00b0*/ 	.word	0x00000090


	//   ....[1]....
        /*00b4*/ 	.word	0x000004d0


	//   ....[2]....
        /*00b8*/ 	.word	0x000006c0


	//   ....[3]....
        /*00bc*/ 	.word	0x00000860


	//   ....[4]....
        /*00c0*/ 	.word	0x00000960


	//   ....[5]....
        /*00c4*/ 	.word	0x00000ad0


	//   ....[6]....
        /*00c8*/ 	.word	0x00000c70


	//   ....[7]....
        /*00cc*/ 	.word	0x00001d50


	//   ....[8]....
        /*00d0*/ 	.word	0x00002d70


	//   ....[9]....
        /*00d4*/ 	.word	0x00002f80


	//   ....[10]....
        /*00d8*/ 	.word	0x00002fb0


	//   ....[11]....
        /*00dc*/ 	.word	0x00003a40


	//   ....[12]....
        /*00e0*/ 	.word	0x00003c70


	//----- nvinfo : EIATTR_VRC_CTA_INIT_COUNT
	.align		4
.L_43:
        /*00e4*/ 	.byte	0x02, 0x4a
        /*00e6*/ 	.byte	0x80
	.zero		1


	//----- nvinfo : EIATTR_SYSCALL_OFFSETS
	.align		4
        /*00e8*/ 	.byte	0x04, 0x46
        /*00ea*/ 	.short	(.L_45 - .L_44)


	//   ....[0]....
.L_44:
        /*00ec*/ 	.word	0x00005650


	//   ....[1]....
        /*00f0*/ 	.word	0x00005740


	//   ....[2]....
        /*00f4*/ 	.word	0x00005ea0


	//   ....[3]....
        /*00f8*/ 	.word	0x00006750


	//   ....[4]....
        /*00fc*/ 	.word	0x00006fd0


	//   ....[5]....
        /*0100*/ 	.word	0x00007850


	//----- nvinfo : EIATTR_MBARRIER_INSTR_OFFSETS
	.align		4
.L_45:
        /*0104*/ 	.byte	0x04, 0x39
        /*0106*/ 	.short	(.L_47 - .L_46)


	//   ....[0]....
.L_46:
        /*0108*/ 	.word	0x000005b0
        /*010c*/ 	.word	0x000000ff
        /*0110*/ 	.word	0x00000000
        /*0114*/ 	.short	0x0100
        /*0116*/ 	.byte	0x05
	.zero		1


	//   ....[1]....
        /*0118*/ 	.word	0x000005c0
        /*011c*/ 	.word	0x000000ff
        /*0120*/ 	.word	0x00000040
        /*0124*/ 	.short	0x0100
        /*0126*/ 	.byte	0x05
	.zero		1


	//   ....[2]....
        /*0128*/ 	.word	0x000005d0
        /*012c*/ 	.word	0x000000ff
        /*0130*/ 	.word	0x00000008
        /*0134*/ 	.short	0x0100
        /*0136*/ 	.byte	0x05
	.zero		1


	//   ....[3]....
        /*0138*/ 	.word	0x000005e0
        /*013c*/ 	.word	0x000000ff
        /*0140*/ 	.word	0x00000048
        /*0144*/ 	.short	0x0100
        /*0146*/ 	.byte	0x05
	.zero		1


	//   ....[4]....
        /*0148*/ 	.word	0x000005f0
        /*014c*/ 	.word	0x000000ff
        /*0150*/ 	.word	0x00000010
        /*0154*/ 	.short	0x0100
        /*0156*/ 	.byte	0x05
	.zero		1


	//   ....[5]....
        /*0158*/ 	.word	0x00000600
        /*015c*/ 	.word	0x000000ff
        /*0160*/ 	.word	0x00000050
        /*0164*/ 	.short	0x0100
        /*0166*/ 	.byte	0x05
	.zero		1


	//   ....[6]....
        /*0168*/ 	.word	0x00000610
        /*016c*/ 	.word	0x000000ff
        /*0170*/ 	.word	0x00000018
        /*0174*/ 	.short	0x0100
        /*0176*/ 	.byte	0x05
	.zero		1


	//   ....[7]....
        /*0178*/ 	.word	0x00000620
        /*017c*/ 	.word	0x000000ff
        /*0180*/ 	.word	0x00000058
        /*0184*/ 	.short	0x0100
        /*0186*/ 	.byte	0x05
	.zero		1


	//   ....[8]....
        /*0188*/ 	.word	0x00000630
        /*018c*/ 	.word	0x000000ff
        /*0190*/ 	.word	0x00000020
        /*0194*/ 	.short	0x0100
        /*0196*/ 	.byte	0x05
	.zero		1


	//   ....[9]....
        /*0198*/ 	.word	0x00000640
        /*019c*/ 	.word	0x000000ff
        /*01a0*/ 	.word	0x00000060
        /*01a4*/ 	.short	0x0100
        /*01a6*/ 	.byte	0x05
	.zero		1


	//   ....[10]....
        /*01a8*/ 	.word	0x00000650
        /*01ac*/ 	.word	0x000000ff
        /*01b0*/ 	.word	0x00000028
        /*01b4*/ 	.short	0x0100
        /*01b6*/ 	.byte	0x05
	.zero		1


	//   ....[11]....
        /*01b8*/ 	.word	0x00000660
        /*01bc*/ 	.word	0x000000ff
        /*01c0*/ 	.word	0x00000068
        /*01c4*/ 	.short	0x0100
        /*01c6*/ 	.byte	0x05
	.zero		1


	//   ....[12]....
        /*01c8*/ 	.word	0x00000670
        /*01cc*/ 	.word	0x000000ff
        /*01d0*/ 	.word	0x00000030
        /*01d4*/ 	.short	0x0100
        /*01d6*/ 	.byte	0x05
	.zero		1


	//   ....[13]....
        /*01d8*/ 	.word	0x00000680
        /*01dc*/ 	.word	0x000000ff
        /*01e0*/ 	.word	0x00000070
        /*01e4*/ 	.short	0x0100
        /*01e6*/ 	.byte	0x05
	.zero		1


	//   ....[14]....
        /*01e8*/ 	.word	0x00000690
        /*01ec*/ 	.word	0x000000ff
        /*01f0*/ 	.word	0x00000038
        /*01f4*/ 	.short	0x0100
        /*01f6*/ 	.byte	0x05
	.zero		1


	//   ....[15]....
        /*01f8*/ 	.word	0x000006a0
        /*01fc*/ 	.word	0x000000ff
        /*0200*/ 	.word	0x00000078
        /*0204*/ 	.short	0x0100
        /*0206*/ 	.byte	0x05
	.zero		1


	//   ....[16]....
        /*0208*/ 	.word	0x000007d0
        /*020c*/ 	.word	0x000000ff
        /*0210*/ 	.word	0x00000080
        /*0214*/ 	.short	0x0100
        /*0216*/ 	.byte	0x07
	.zero		1


	//   ....[17]....
        /*0218*/ 	.word	0x000007e0
        /*021c*/ 	.word	0x000000ff
        /*0220*/ 	.word	0x000000a0
        /*0224*/ 	.short	0x0100
        /*0226*/ 	.byte	0x07
	.zero		1


	//   ....[18]....
        /*0228*/ 	.word	0x000007f0
        /*022c*/ 	.word	0x000000ff
        /*0230*/ 	.word	0x00000088
        /*0234*/ 	.short	0x0100
        /*0236*/ 	.byte	0x07
	.zero		1


	//   ....[19]....
        /*0238*/ 	.word	0x00000800
        /*023c*/ 	.word	0x000000ff
        /*0240*/ 	.word	0x000000a8
        /*0244*/ 	.short	0x0100
        /*0246*/ 	.byte	0x07
	.zero		1


	//   ....[20]....
        /*0248*/ 	.word	0x00000810
        /*024c*/ 	.word	0x000000ff
        /*0250*/ 	.word	0x00000090
        /*0254*/ 	.short	0x0100
        /*0256*/ 	.byte	0x07
	.zero		1


	//   ....[21]....
        /*0258*/ 	.word	0x00000820
        /*025c*/ 	.word	0x000000ff
        /*0260*/ 	.word	0x000000b0
        /*0264*/ 	.short	0x0100
        /*0266*/ 	.byte	0x07
	.zero		1


	//   ....[22]....
        /*0268*/ 	.word	0x00000830
        /*026c*/ 	.word	0x000000ff
        /*0270*/ 	.word	0x00000098
        /*0274*/ 	.short	0x0100
        /*0276*/ 	.byte	0x07
	.zero		1


	//   ....[23]....
        /*0278*/ 	.word	0x00000840
        /*027c*/ 	.word	0x000000ff
        /*0280*/ 	.word	0x000000b8
        /*0284*/ 	.short	0x0100
        /*0286*/ 	.byte	0x07
	.zero		1


	//   ....[24]....
        /*0288*/ 	.word	0x00000930
        /*028c*/ 	.word	0x000000ff
        /*0290*/ 	.word	0x000000c0
        /*0294*/ 	.short	0x0100
        /*0296*/ 	.byte	0x05
	.zero		1


	//   ....[25]....
        /*0298*/ 	.word	0x00000940
        /*029c*/ 	.word	0x000000ff
        /*02a0*/ 	.word	0x000000c8
        /*02a4*/ 	.short	0x0100
        /*02a6*/ 	.byte	0x05
	.zero		1


	//   ....[26]....
        /*02a8*/ 	.word	0x00000a80
        /*02ac*/ 	.word	0x000000ff
        /*02b0*/ 	.word	0x000000d0
        /*02b4*/ 	.short	0x0100
        /*02b6*/ 	.byte	0x05
	.zero		1


	//   ....[27]....
        /*02b8*/ 	.word	0x00000a90
        /*02bc*/ 	.word	0x000000ff
        /*02c0*/ 	.word	0x000000e0
        /*02c4*/ 	.short	0x0100
        /*02c6*/ 	.byte	0x05
	.zero		1


	//   ....[28]....
        /*02c8*/ 	.word	0x00000aa0
        /*02cc*/ 	.word	0x000000ff
        /*02d0*/ 	.word	0x000000d8
        /*02d4*/ 	.short	0x0100
        /*02d6*/ 	.byte	0x05
	.zero		1


	//   ....[29]....
        /*02d8*/ 	.word	0x00000ab0
        /*02dc*/ 	.word	0x000000ff
        /*02e0*/ 	.word	0x000000e8
        /*02e4*/ 	.short	0x0100
        /*02e6*/ 	.byte	0x05
	.zero		1


	//   ....[30]....
        /*02e8*/ 	.word	0x00000be0
        /*02ec*/ 	.word	0x000000ff
        /*02f0*/ 	.word	0x000000f0
        /*02f4*/ 	.short	0x0100
        /*02f6*/ 	.byte	0x07
	.zero		1


	//   ....[31]....
        /*02f8*/ 	.word	0x00000bf0
        /*02fc*/ 	.word	0x000000ff
        /*0300*/ 	.word	0x00000110
        /*0304*/ 	.short	0x0100
        /*0306*/ 	.byte	0x07
	.zero		1


	//   ....[32]....
        /*0308*/ 	.word	0x00000c00
        /*030c*/ 	.word	0x000000ff
        /*0310*/ 	.word	0x000000f8
        /*0314*/ 	.short	0x0100
        /*0316*/ 	.byte	0x07
	.zero		1


	//   ....[33]....
        /*0318*/ 	.word	0x00000c10
        /*031c*/ 	.word	0x000000ff
        /*0320*/ 	.word	0x00000118
        /*0324*/ 	.short	0x0100
        /*0326*/ 	.byte	0x07
	.zero		1


	//   ....[34]....
        /*0328*/ 	.word	0x00000c20
        /*032c*/ 	.word	0x000000ff
        /*0330*/ 	.word	0x00000100
        /*0334*/ 	.short	0x0100
        /*0336*/ 	.byte	0x07
	.zero		1


	//   ....[35]....
        /*0338*/ 	.word	0x00000c30
        /*033c*/ 	.word	0x000000ff
        /*0340*/ 	.word	0x00000120
        /*0344*/ 	.short	0x0100
        /*0346*/ 	.byte	0x07
	.zero		1


	//   ....[36]....
        /*0348*/ 	.word	0x00000c40
        /*034c*/ 	.word	0x000000ff
        /*0350*/ 	.word	0x00000108
        /*0354*/ 	.short	0x0100
        /*0356*/ 	.byte	0x07
	.zero		1


	//   ....[37]....
        /*0358*/ 	.word	0x00000c50
        /*035c*/ 	.word	0x000000ff
        /*0360*/ 	.word	0x00000128
        /*0364*/ 	.short	0x0100
        /*0366*/ 	.byte	0x07
	.zero		1


	//   ....[38]....
        /*0368*/ 	.word	0x00000d40
        /*036c*/ 	.word	0x000000ff
        /*0370*/ 	.word	0x00000130
        /*0374*/ 	.short	0x0100
        /*0376*/ 	.byte	0x05
	.zero		1


	//   ....[39]....
        /*0378*/ 	.word	0x00000d50
        /*037c*/ 	.word	0x000000ff
        /*0380*/ 	.word	0x00000140
        /*0384*/ 	.short	0x0100
        /*0386*/ 	.byte	0x05
	.zero		1


	//   ....[40]....
        /*0388*/ 	.word	0x00000d60
        /*038c*/ 	.word	0x000000ff
        /*0390*/ 	.word	0x00000138
        /*0394*/ 	.short	0x0100
        /*0396*/ 	.byte	0x05
	.zero		1


	//   ....[41]....
        /*0398*/ 	.word	0x00000d70
        /*039c*/ 	.word	0x000000ff
        /*03a0*/ 	.word	0x00000148
        /*03a4*/ 	.short	0x0100
        /*03a6*/ 	.byte	0x05
	.zero		1


	//   ....[42]....
        /*03a8*/ 	.word	0x00001650
        /*03ac*/ 	.word	0x00000003
        /*03b0*/ 	.word	0x00000140
        /*03b4*/ 	.short	0x010a
        /*03b6*/ 	.byte	0xff
	.zero		1


	//   ....[43]....
        /*03b8*/ 	.word	0x00001680
        /*03bc*/ 	.word	0x00000003
        /*03c0*/ 	.word	0x00000130
        /*03c4*/ 	.short	0x0101
        /*03c6*/ 	.byte	0xff
	.zero		1


	//   ....[44]....
        /*03c8*/ 	.word	0x00001750
        /*03cc*/ 	.word	0x000000ff
        /*03d0*/ 	.word	0x00000040
        /*03d4*/ 	.short	0x010a
        /*03d6*/ 	.byte	0x08
	.zero		1


	//   ....[45]....
        /*03d8*/ 	.word	0x000017f0
        /*03dc*/ 	.word	0x000000ff
        /*03e0*/ 	.word	0x00000040
        /*03e4*/ 	.short	0x010a
        /*03e6*/ 	.byte	0x21
	.zero		1


	//   ....[46]....
        /*03e8*/ 	.word	0x00001940
        /*03ec*/ 	.word	0x000000ff
        /*03f0*/ 	.word	0x00000040
        /*03f4*/ 	.short	0x010a
        /*03f6*/ 	.byte	0x08
	.zero		1


	//   ....[47]....
        /*03f8*/ 	.word	0x00001a50
        /*03fc*/ 	.word	0x000000ff
        /*0400*/ 	.word	0x000000c8
        /*0404*/ 	.short	0x0101
        /*0406*/ 	.byte	0x04
	.zero		1


	//   ....[48]....
        /*0408*/ 	.word	0x00001a70
        /*040c*/ 	.word	0x000000ff
        /*0410*/ 	.word	0x00000040
        /*0414*/ 	.short	0x010a
        /*0416*/ 	.byte	0x08
	.zero		1


	//   ....[49]....
        /*0418*/ 	.word	0x00001af0
        /*041c*/ 	.word	0x000000ff
        /*0420*/ 	.word	0x00000040
        /*0424*/ 	.short	0x010a
        /*0426*/ 	.byte	0x11
	.zero		1


	//   ....[50]....
        /*0428*/ 	.word	0x00001c40
        /*042c*/ 	.word	0x000000ff
        /*0430*/ 	.word	0x00000040
        /*0434*/ 	.short	0x010a
        /*0436*/ 	.byte	0x08
	.zero		1


	//   ....[51]....
        /*0438*/ 	.word	0x00001d80
        /*043c*/ 	.word	0x00000002
        /*0440*/ 	.word	0x000000d0
        /*0444*/ 	.short	0x010a
        /*0446*/ 	.byte	0xff
	.zero		1


	//   ....[52]....
        /*0448*/ 	.word	0x00001e40
        /*044c*/ 	.word	0x00000002
        /*0450*/ 	.word	0x00000000
        /*0454*/ 	.short	0x0101
        /*0456*/ 	.byte	0xff
	.zero		1


	//   ....[53]....
        /*0458*/ 	.word	0x000023a0
        /*045c*/ 	.word	0x000000ff
        /*0460*/ 	.word	0x00000000
        /*0464*/ 	.short	0x010a
        /*0466*/ 	.byte	0x05
	.zero		1


	//   ....[54]....
        /*0468*/ 	.word	0x00002430
        /*046c*/ 	.word	0x000000ff
        /*0470*/ 	.word	0x00000000
        /*0474*/ 	.short	0x010a
        /*0476*/ 	.byte	0x05
	.zero		1


	//   ....[55]....
        /*0478*/ 	.word	0x000024c0
        /*047c*/ 	.word	0x000000ff
        /*0480*/ 	.word	0x00000000
        /*0484*/ 	.short	0x010a
        /*0486*/ 	.byte	0x05
	.zero		1


	//   ....[56]....
        /*0488*/ 	.word	0x00002550
        /*048c*/ 	.word	0x000000ff
        /*0490*/ 	.word	0x00000000
        /*0494*/ 	.short	0x010a
        /*0496*/ 	.byte	0x05
	.zero		1


	//   ....[57]....
        /*0498*/ 	.word	0x000025e0
        /*049c*/ 	.word	0x000000ff
        /*04a0*/ 	.word	0x00000000
        /*04a4*/ 	.short	0x010a
        /*04a6*/ 	.byte	0x05
	.zero		1


	//   ....[58]....
        /*04a8*/ 	.word	0x00002670
        /*04ac*/ 	.word	0x000000ff
        /*04b0*/ 	.word	0x00000000
        /*04b4*/ 	.short	0x010a
        /*04b6*/ 	.byte	0x05
	.zero		1


	//   ....[59]....
        /*04b8*/ 	.word	0x00002700
        /*04bc*/ 	.word	0x000000ff
        /*04c0*/ 	.word	0x00000000
        /*04c4*/ 	.short	0x010a
        /*04c6*/ 	.byte	0x05
	.zero		1


	//   ....[60]....
        /*04c8*/ 	.word	0x000027a0
        /*04cc*/ 	.word	0x00000000
        /*04d0*/ 	.word	0x00000000
        /*04d4*/ 	.short	0x010a
        /*04d6*/ 	.byte	0xff
	.zero		1


	//   ....[61]....
        /*04d8*/ 	.word	0x000028c0
        /*04dc*/ 	.word	0x00000000
        /*04e0*/ 	.word	0x00000130
        /*04e4*/ 	.short	0x010a
        /*04e6*/ 	.byte	0xff
	.zero		1


	//   ....[62]....
        /*04e8*/ 	.word	0x00002920
        /*04ec*/ 	.word	0x00000004
        /*04f0*/ 	.word	0x00000000
        /*04f4*/ 	.short	0x0101
        /*04f6*/ 	.byte	0xff
	.zero		1


	//   ....[63]....
        /*04f8*/ 	.word	0x00002940
        /*04fc*/ 	.word	0x000000ff
        /*0500*/ 	.word	0x000000e0
        /*0504*/ 	.short	0x010a
        /*0506*/ 	.byte	0x05
	.zero		1


	//   ....[64]....
        /*0508*/ 	.word	0x00002a60
        /*050c*/ 	.word	0x00000000
        /*0510*/ 	.word	0x000000d0
        /*0514*/ 	.short	0x010a
        /*0516*/ 	.byte	0xff
	.zero		1


	//   ....[65]....
        /*0518*/ 	.word	0x00002b70
        /*051c*/ 	.word	0x00000000
        /*0520*/ 	.word	0x00000000
        /*0524*/ 	.short	0x0101
        /*0526*/ 	.byte	0xff
	.zero		1


	//   ....[66]....
        /*0528*/ 	.word	0x00002c00
        /*052c*/ 	.word	0x000000ff
        /*0530*/ 	.word	0x000000e0
        /*0534*/ 	.short	0x0106
        /*0536*/ 	.byte	0x05
	.zero		1


	//   ....[67]....
        /*0538*/ 	.word	0x00002c20
        /*053c*/ 	.word	0x000000ff
        /*0540*/ 	.word	0x000000e0
        /*0544*/ 	.short	0x010a
        /*0546*/ 	.byte	0x05
	.zero		1


	//   ....[68]....
        /*0548*/ 	.word	0x00002cb0
        /*054c*/ 	.word	0x000000ff
        /*0550*/ 	.word	0x000000e0
        /*0554*/ 	.short	0x0106
        /*0556*/ 	.byte	0x04
	.zero		1


	//   ....[69]....
        /*0558*/ 	.word	0x00002cf0
        /*055c*/ 	.word	0x00000000
        /*0560*/ 	.word	0x000000e0
        /*0564*/ 	.short	0x010a
        /*0566*/ 	.byte	0xff
	.zero		1


	//   ....[70]....
        /*0568*/ 	.word	0x00003230
        /*056c*/ 	.word	0x00000000
        /*0570*/ 	.word	0x000000d0
        /*0574*/ 	.short	0x010a
        /*0576*/ 	.byte	0xff
	.zero		1


	//   ....[71]....
        /*0578*/ 	.word	0x00003330
        /*057c*/ 	.word	0x00000003
        /*0580*/ 	.word	0x00000000
        /*0584*/ 	.short	0x0101
        /*0586*/ 	.byte	0xff
	.zero		1


	//   ....[72]....
        /*0588*/ 	.word	0x00003340
        /*058c*/ 	.word	0x000000ff
        /*0590*/ 	.word	0x00000000
        /*0594*/ 	.short	0x010a
        /*0596*/ 	.byte	0x06
	.zero		1


	//   ....[73]....
        /*0598*/ 	.word	0x000033c0
        /*059c*/ 	.word	0x000000ff
        /*05a0*/ 	.word	0x00000110
        /*05a4*/ 	.short	0x010a
        /*05a6*/ 	.byte	0x07
	.zero		1


	//   ....[74]....
        /*05a8*/ 	.word	0x000034a0
        /*05ac*/ 	.word	0x000000ff
        /*05b0*/ 	.word	0x00000000
        /*05b4*/ 	.short	0x010a
        /*05b6*/ 	.byte	0x06
	.zero		1


	//   ....[75]....
        /*05b8*/ 	.word	0x000035d0
        /*05bc*/ 	.word	0x000000ff
        /*05c0*/ 	.word	0x00000000
        /*05c4*/ 	.short	0x010a
        /*05c6*/ 	.byte	0x1a
	.zero		1


	//   ....[76]....
        /*05c8*/ 	.word	0x00003870
        /*05cc*/ 	.word	0x000000ff
        /*05d0*/ 	.word	0x00000000
        /*05d4*/ 	.short	0x010a
        /*05d6*/ 	.byte	0x06
	.zero		1


	//   ....[77]....
        /*05d8*/ 	.word	0x00003900
        /*05dc*/ 	.word	0x000000ff
        /*05e0*/ 	.word	0x00000000
        /*05e4*/ 	.short	0x010a
        /*05e6*/ 	.byte	0x06
	.zero		1


	//   ....[78]....
        /*05e8*/ 	.word	0x00003990
        /*05ec*/ 	.word	0x000000ff
        /*05f0*/ 	.word	0x00000000
        /*05f4*/ 	.short	0x010a
        /*05f6*/ 	.byte	0x06
	.zero		1


	//   ....[79]....
        /*05f8*/ 	.word	0x00003a20
        /*05fc*/ 	.word	0x000000ff
        /*0600*/ 	.word	0x00000000
        /*0604*/ 	.short	0x010a
        /*0606*/ 	.byte	0x07
	.zero		1


	//   ....[80]....
        /*0608*/ 	.word	0x00003ea0
        /*060c*/ 	.word	0x00000000
        /*0610*/ 	.word	0x000000d0
        /*0614*/ 	.short	0x010a
        /*0616*/ 	.byte	0xff
	.zero		1


	//   ....[81]....
        /*0618*/ 	.word	0x00003f60
        /*061c*/ 	.word	0x00000000
        /*0620*/ 	.word	0x00000000
        /*0624*/ 	.short	0x0101
        /*0626*/ 	.byte	0xff
	.zero		1


	//   ....[82]....
        /*0628*/ 	.word	0x00004280
        /*062c*/ 	.word	0x000000ff
        /*0630*/ 	.word	0x000000c8
        /*0634*/ 	.short	0x010a
        /*0636*/ 	.byte	0x07
	.zero		1


	//   ....[83]....
        /*0638*/ 	.word	0x00004470
        /*063c*/ 	.word	0x000000ff
        /*0640*/ 	.word	0x000000a0
        /*0644*/ 	.short	0x010a
        /*0646*/ 	.byte	0x07
	.zero		1


	//   ....[84]....
        /*0648*/ 	.word	0x000045e0
        /*064c*/ 	.word	0x000000ff
        /*0650*/ 	.word	0x00000080
        /*0654*/ 	.short	0x010b
        /*0656*/ 	.byte	0x07
	.zero		1


	//   ....[85]....
        /*0658*/ 	.word	0x000045f0
        /*065c*/ 	.word	0x000000ff
        /*0660*/ 	.word	0x00000000
        /*0664*/ 	.short	0x0101
        /*0666*/ 	.byte	0x08
	.zero		1


	//   ....[86]....
        /*0668*/ 	.word	0x00004610
        /*066c*/ 	.word	0x000000ff
        /*0670*/ 	.word	0x000000a8
        /*0674*/ 	.short	0x010a
        /*0676*/ 	.byte	0x07
	.zero		1


	//   ....[87]....
        /*0678*/ 	.word	0x00004770
        /*067c*/ 	.word	0x000000ff
        /*0680*/ 	.word	0x00000088
        /*0684*/ 	.short	0x010b
        /*0686*/ 	.byte	0x07
	.zero		1


	//   ....[88]....
        /*0688*/ 	.word	0x00004780
        /*068c*/ 	.word	0x000000ff
        /*0690*/ 	.word	0x00000000
        /*0694*/ 	.short	0x0101
        /*0696*/ 	.byte	0x08
	.zero		1


	//   ....[89]....
        /*0698*/ 	.word	0x00004790
        /*069c*/ 	.word	0x000000ff
        /*06a0*/ 	.word	0x000000b0
        /*06a4*/ 	.short	0x010a
        /*06a6*/ 	.byte	0x07
	.zero		1


	//   ....[90]....
        /*06a8*/ 	.word	0x00004930
        /*06ac*/ 	.word	0x000000ff
        /*06b0*/ 	.word	0x00000090
        /*06b4*/ 	.short	0x010b
        /*06b6*/ 	.byte	0x07
	.zero		1


	//   ....[91]....
        /*06b8*/ 	.word	0x000049a0
        /*06bc*/ 	.word	0x000000ff
        /*06c0*/ 	.word	0x00000000
        /*06c4*/ 	.short	0x0101
        /*06c6*/ 	.byte	0x08
	.zero		1


	//   ....[92]....
        /*06c8*/ 	.word	0x000049d0
        /*06cc*/ 	.word	0x000000ff
        /*06d0*/ 	.word	0x000000b8
        /*06d4*/ 	.short	0x010a
        /*06d6*/ 	.byte	0x07
	.zero		1


	//   ....[93]....
        /*06d8*/ 	.word	0x00004be0
        /*06dc*/ 	.word	0x000000ff
        /*06e0*/ 	.word	0x00000098
        /*06e4*/ 	.short	0x010b
        /*06e6*/ 	.byte	0x07
	.zero		1


	//   ....[94]....
        /*06e8*/ 	.word	0x00004c00
        /*06ec*/ 	.word	0x000000ff
        /*06f0*/ 	.word	0x00000000
        /*06f4*/ 	.short	0x0101
        /*06f6*/ 	.byte	0x0d
	.zero		1


	//   ....[95]....
        /*06f8*/ 	.word	0x00004c30
        /*06fc*/ 	.word	0x000000ff
        /*0700*/ 	.word	0x000000a0
        /*0704*/ 	.short	0x010a
        /*0706*/ 	.byte	0x07
	.zero		1


	//   ....[96]....
        /*0708*/ 	.word	0x00004c50
        /*070c*/ 	.word	0x000000ff
        /*0710*/ 	.word	0x000000a8
        /*0714*/ 	.short	0x010a
        /*0716*/ 	.byte	0x07
	.zero		1


	//   ....[97]....
        /*0718*/ 	.word	0x00004c70
        /*071c*/ 	.word	0x000000ff
        /*0720*/ 	.word	0x000000b0
        /*0724*/ 	.short	0x010a
        /*0726*/ 	.byte	0x07
	.zero		1


	//   ....[98]....
        /*0728*/ 	.word	0x00004cb0
        /*072c*/ 	.word	0x00000000
        /*0730*/ 	.word	0x000000b8
        /*0734*/ 	.short	0x010a
        /*0736*/ 	.byte	0xff
	.zero		1


	//   ....[99]....
        /*0738*/ 	.word	0x00005010
        /*073c*/ 	.word	0x00000000
        /*0740*/ 	.word	0x000000d0
        /*0744*/ 	.short	0x010a
        /*0746*/ 	.byte	0xff
	.zero		1


	//   ....[100]....
        /*0748*/ 	.word	0x00005120
        /*074c*/ 	.word	0x00000000
        /*0750*/ 	.word	0x00000000
        /*0754*/ 	.short	0x0101
        /*0756*/ 	.byte	0xff
	.zero		1


	//   ....[101]....
        /*0758*/ 	.word	0x00005b80
        /*075c*/ 	.word	0x000000ff
        /*0760*/ 	.word	0x00000080
        /*0764*/ 	.short	0x010a
        /*0766*/ 	.byte	0x30
	.zero		1


	//   ....[102]....
        /*0768*/ 	.word	0x00005bf0
        /*076c*/ 	.word	0x0000004f
        /*0770*/ 	.word	0x000000f0
        /*0774*/ 	.short	0x010a
        /*0776*/ 	.byte	0xff
	.zero		1


	//   ....[103]....
        /*0778*/ 	.word	0x00005ca0
        /*077c*/ 	.word	0x000000ff
        /*0780*/ 	.word	0x00000080
        /*0784*/ 	.short	0x010a
        /*0786*/ 	.byte	0x30
	.zero		1


	//   ....[104]....
        /*0788*/ 	.word	0x00005d80
        /*078c*/ 	.word	0x0000004f
        /*0790*/ 	.word	0x000000f0
        /*0794*/ 	.short	0x010a
        /*0796*/ 	.byte	0xff
	.zero		1


	//   ....[105]....
        /*0798*/ 	.word	0x000064b0
        /*079c*/ 	.word	0x00000000
        /*07a0*/ 	.word	0x00000000
        /*07a4*/ 	.short	0x0101
        /*07a6*/ 	.byte	0xff
	.zero		1


	//   ....[106]....
        /*07a8*/ 	.word	0x000064c0
        /*07ac*/ 	.word	0x00000003
        /*07b0*/ 	.word	0x00000080
        /*07b4*/ 	.short	0x010a
        /*07b6*/ 	.byte	0xff
	.zero		1


	//   ....[107]....
        /*07b8*/ 	.word	0x00006580
        /*07bc*/ 	.word	0x00000003
        /*07c0*/ 	.word	0x00000080
        /*07c4*/ 	.short	0x010a
        /*07c6*/ 	.byte	0xff
	.zero		1


	//   ....[108]....
        /*07c8*/ 	.word	0x00006d30
        /*07cc*/ 	.word	0x00000026
        /*07d0*/ 	.word	0x00000000
        /*07d4*/ 	.short	0x0101
        /*07d6*/ 	.byte	0xff
	.zero		1


	//   ....[109]....
        /*07d8*/ 	.word	0x00006d50
        /*07dc*/ 	.word	0x00000053
        /*07e0*/ 	.word	0x00000080
        /*07e4*/ 	.short	0x010a
        /*07e6*/ 	.byte	0xff
	.zero		1


	//   ....[110]....
        /*07e8*/ 	.word	0x00006e00
        /*07ec*/ 	.word	0x00000053
        /*07f0*/ 	.word	0x00000080
        /*07f4*/ 	.short	0x010a
        /*07f6*/ 	.byte	0xff
	.zero		1


	//   ....[111]....
        /*07f8*/ 	.word	0x000075b0
        /*07fc*/ 	.word	0x00000026
        /*0800*/ 	.word	0x00000000
        /*0804*/ 	.short	0x0101
        /*0806*/ 	.byte	0xff
	.zero		1


	//   ....[112]....
        /*0808*/ 	.word	0x000075d0
        /*080c*/ 	.word	0x00000058
        /*0810*/ 	.word	0x00000080
        /*0814*/ 	.short	0x010a
        /*0816*/ 	.byte	0xff
	.zero		1


	//   ....[113]....
        /*0818*/ 	.word	0x00007680
        /*081c*/ 	.word	0x00000058
        /*0820*/ 	.word	0x00000080
        /*0824*/ 	.short	0x010a
        /*0826*/ 	.byte	0xff
	.zero		1


	//   ....[114]....
        /*0828*/ 	.word	0x000079b0
        /*082c*/ 	.word	0x000000ff
        /*0830*/ 	.word	0x00000000
        /*0834*/ 	.short	0x0101
        /*0836*/ 	.byte	0x05
	.zero		1


	//   ....[115]....
        /*0838*/ 	.word	0x00007e90
        /*083c*/ 	.word	0x00000002
        /*0840*/ 	.word	0x00000000
        /*0844*/ 	.short	0x0101
        /*0846*/ 	.byte	0xff
	.zero		1


	//   ....[116]....
        /*0848*/ 	.word	0x00008100
        /*084c*/ 	.word	0x000000ff
        /*0850*/ 	.word	0x00000000
        /*0854*/ 	.short	0x0101
        /*0856*/ 	.byte	0x04
	.zero		1


	//   ....[117]....
        /*0858*/ 	.word	0x00008120
        /*085c*/ 	.word	0x00000003
        /*0860*/ 	.word	0x00000140
        /*0864*/ 	.short	0x010a
        /*0866*/ 	.byte	0xff
	.zero		1


	//   ....[118]....
        /*0868*/ 	.word	0x00008180
        /*086c*/ 	.word	0x00000002
        /*0870*/ 	.word	0x00000040
        /*0874*/ 	.short	0x010a
        /*0876*/ 	.byte	0xff
	.zero		1


	//   ....[119]....
        /*0878*/ 	.word	0x000081e0
        /*087c*/ 	.word	0x00000002
        /*0880*/ 	.word	0x00000040
        /*0884*/ 	.short	0x010a
        /*0886*/ 	.byte	0xff
	.zero		1


	//   ....[120]....
        /*0888*/ 	.word	0x00008230
        /*088c*/ 	.word	0x00000002
        /*0890*/ 	.word	0x000000d0
        /*0894*/ 	.short	0x010a
        /*0896*/ 	.byte	0xff
	.zero		1


	//   ....[121]....
        /*0898*/ 	.word	0x00008290
        /*089c*/ 	.word	0x00000000
        /*08a0*/ 	.word	0x00000000
        /*08a4*/ 	.short	0x010a
        /*08a6*/ 	.byte	0xff
	.zero		1


	//   ....[122]....
        /*08a8*/ 	.word	0x000082f0
        /*08ac*/ 	.word	0x00000000
        /*08b0*/ 	.word	0x00000000
        /*08b4*/ 	.short	0x010a
        /*08b6*/ 	.byte	0xff
	.zero		1


	//   ....[123]....
        /*08b8*/ 	.word	0x00008350
        /*08bc*/ 	.word	0x00000000
        /*08c0*/ 	.word	0x00000000
        /*08c4*/ 	.short	0x010a
        /*08c6*/ 	.byte	0xff
	.zero		1


	//   ....[124]....
        /*08c8*/ 	.word	0x000083b0
        /*08cc*/ 	.word	0x00000000
        /*08d0*/ 	.word	0x00000000
        /*08d4*/ 	.short	0x010a
        /*08d6*/ 	.byte	0xff
	.zero		1


	//   ....[125]....
        /*08d8*/ 	.word	0x00008410
        /*08dc*/ 	.word	0x00000000
        /*08e0*/ 	.word	0x00000000
        /*08e4*/ 	.short	0x010a
        /*08e6*/ 	.byte	0xff
	.zero		1


	//   ....[126]....
        /*08e8*/ 	.word	0x00008470
        /*08ec*/ 	.word	0x00000000
        /*08f0*/ 	.word	0x00000000
        /*08f4*/ 	.short	0x010a
        /*08f6*/ 	.byte	0xff
	.zero		1


	//   ....[127]....
        /*08f8*/ 	.word	0x000084d0
        /*08fc*/ 	.word	0x00000000
        /*0900*/ 	.word	0x00000000
        /*0904*/ 	.short	0x010a
        /*0906*/ 	.byte	0xff
	.zero		1


	//   ....[128]....
        /*0908*/ 	.word	0x00008520
        /*090c*/ 	.word	0x00000000
        /*0910*/ 	.word	0x00000130
        /*0914*/ 	.short	0x010a
        /*0916*/ 	.byte	0xff
	.zero		1


	//   ....[129]....
        /*0918*/ 	.word	0x00008580
        /*091c*/ 	.word	0x00000000
        /*0920*/ 	.word	0x000000e0
        /*0924*/ 	.short	0x010a
        /*0926*/ 	.byte	0xff
	.zero		1


	//   ....[130]....
        /*0928*/ 	.word	0x000085d0
        /*092c*/ 	.word	0x00000000
        /*0930*/ 	.word	0x000000d0
        /*0934*/ 	.short	0x010a
        /*0936*/ 	.byte	0xff
	.zero		1


	//   ....[131]....
        /*0938*/ 	.word	0x00008630
        /*093c*/ 	.word	0x00000000
        /*0940*/ 	.word	0x000000e0
        /*0944*/ 	.short	0x010a
        /*0946*/ 	.byte	0xff
	.zero		1


	//   ....[132]....
        /*0948*/ 	.word	0x00008680
        /*094c*/ 	.word	0x00000000
        /*0950*/ 	.word	0x000000d0
        /*0954*/ 	.short	0x010a
        /*0956*/ 	.byte	0xff
	.zero		1


	//   ....[133]....
        /*0958*/ 	.word	0x000086e0
        /*095c*/ 	.word	0x00000003
        /*0960*/ 	.word	0x00000110
        /*0964*/ 	.short	0x010a
        /*0966*/ 	.byte	0xff
	.zero		1


	//   ....[134]....
        /*0968*/ 	.word	0x00008740
        /*096c*/ 	.word	0x00000000
        /*0970*/ 	.word	0x00000000
        /*0974*/ 	.short	0x010a
        /*0976*/ 	.byte	0xff
	.zero		1


	//   ....[135]....
        /*0978*/ 	.word	0x000087a0
        /*097c*/ 	.word	0x00000000
        /*0980*/ 	.word	0x00000000
        /*0984*/ 	.short	0x010a
        /*0986*/ 	.byte	0xff
	.zero		1


	//   ....[136]....
        /*0988*/ 	.word	0x00008800
        /*098c*/ 	.word	0x00000000
        /*0990*/ 	.word	0x00000000
        /*0994*/ 	.short	0x010a
        /*0996*/ 	.byte	0xff
	.zero		1


	//   ....[137]....
        /*0998*/ 	.word	0x00008860
        /*099c*/ 	.word	0x00000000
        /*09a0*/ 	.word	0x00000000
        /*09a4*/ 	.short	0x010a
        /*09a6*/ 	.byte	0xff
	.zero		1


	//   ....[138]....
        /*09a8*/ 	.word	0x000088c0
        /*09ac*/ 	.word	0x00000000
        /*09b0*/ 	.word	0x00000000
        /*09b4*/ 	.short	0x010a
        /*09b6*/ 	.byte	0xff
	.zero		1


	//   ....[139]....
        /*09b8*/ 	.word	0x00008910
        /*09bc*/ 	.word	0x00000000
        /*09c0*/ 	.word	0x000000d0
        /*09c4*/ 	.short	0x010a
        /*09c6*/ 	.byte	0xff
	.zero		1


	//   ....[140]....
        /*09c8*/ 	.word	0x00008970
        /*09cc*/ 	.word	0x00000000
        /*09d0*/ 	.word	0x000000c8
        /*09d4*/ 	.short	0x010a
        /*09d6*/ 	.byte	0xff
	.zero		1


	//   ....[141]....
        /*09d8*/ 	.word	0x000089d0
        /*09dc*/ 	.word	0x00000003
        /*09e0*/ 	.word	0x000000a0
        /*09e4*/ 	.short	0x010a
        /*09e6*/ 	.byte	0xff
	.zero		1


	//   ....[142]....
        /*09e8*/ 	.word	0x00008a30
        /*09ec*/ 	.word	0x00000003
        /*09f0*/ 	.word	0x000000a8
        /*09f4*/ 	.short	0x010a
        /*09f6*/ 	.byte	0xff
	.zero		1


	//   ....[143]....
        /*09f8*/ 	.word	0x00008a90
        /*09fc*/ 	.word	0x00000003
        /*0a00*/ 	.word	0x000000b0
        /*0a04*/ 	.short	0x010a
        /*0a06*/ 	.byte	0xff
	.zero		1


	//   ....[144]....
        /*0a08*/ 	.word	0x00008af0
        /*0a0c*/ 	.word	0x00000003
        /*0a10*/ 	.word	0x000000b8
        /*0a14*/ 	.short	0x010a
        /*0a16*/ 	.byte	0xff
	.zero		1


	//   ....[145]....
        /*0a18*/ 	.word	0x00008b50
        /*0a1c*/ 	.word	0x00000000
        /*0a20*/ 	.word	0x000000a0
        /*0a24*/ 	.short	0x010a
        /*0a26*/ 	.byte	0xff
	.zero		1


	//   ....[146]....
        /*0a28*/ 	.word	0x00008bb0
        /*0a2c*/ 	.word	0x00000000
        /*0a30*/ 	.word	0x000000a8
        /*0a34*/ 	.short	0x010a
        /*0a36*/ 	.byte	0xff
	.zero		1


	//   ....[147]....
        /*0a38*/ 	.word	0x00008c10
        /*0a3c*/ 	.word	0x00000000
        /*0a40*/ 	.word	0x000000b0
        /*0a44*/ 	.short	0x010a
        /*0a46*/ 	.byte	0xff
	.zero		1


	//   ....[148]....
        /*0a48*/ 	.word	0x00008c60
        /*0a4c*/ 	.word	0x00000000
        /*0a50*/ 	.word	0x000000d0
        /*0a54*/ 	.short	0x010a
        /*0a56*/ 	.byte	0xff
	.zero		1


	//   ....[149]....
        /*0a58*/ 	.word	0x00008cc0
        /*0a5c*/ 	.word	0x00000002
        /*0a60*/ 	.word	0x00000080
        /*0a64*/ 	.short	0x010a
        /*0a66*/ 	.byte	0xff
	.zero		1


	//   ....[150]....
        /*0a68*/ 	.word	0x00008d10
        /*0a6c*/ 	.word	0x0000004f
        /*0a70*/ 	.word	0x000000f0
        /*0a74*/ 	.short	0x010a
        /*0a76*/ 	.byte	0xff
	.zero		1


	//   ....[151]....
        /*0a78*/ 	.word	0x00008d60
        /*0a7c*/ 	.word	0x00000003
        /*0a80*/ 	.word	0x00000080
        /*0a84*/ 	.short	0x010a
        /*0a86*/ 	.byte	0xff
	.zero		1


	//   ....[152]....
        /*0a88*/ 	.word	0x00008db0
        /*0a8c*/ 	.word	0x00000053
        /*0a90*/ 	.word	0x00000080
        /*0a94*/ 	.short	0x010a
        /*0a96*/ 	.byte	0xff
	.zero		1


	//   ....[153]....
        /*0a98*/ 	.word	0x00008e00
        /*0a9c*/ 	.word	0x00000058
        /*0aa0*/ 	.word	0x00000080
        /*0aa4*/ 	.short	0x010a
        /*0aa6*/ 	.byte	0xff
	.zero		1


	//----- nvinfo : EIATTR_NUM_MBARRIERS
	.align		4
.L_47:
        /*0aa8*/ 	.byte	0x03, 0x38
        /*0aaa*/ 	.short	0x002a


	//----- nvinfo : EIATTR_EXIT_INSTR_OFFSETS
	.align		4
        /*0aac*/ 	.byte	0x04, 0x1c
        /*0aae*/ 	.short	(.L_49 - .L_48)


	//   ....[0]....
.L_48:
        /*0ab0*/ 	.word	0x000027d0


	//   ....[1]....
        /*0ab4*/ 	.word	0x00002cc0


	//   ....[2]....
        /*0ab8*/ 	.word	0x00002d20


	//   ....[3]....
        /*0abc*/ 	.word	0x00003c80


	//   ....[4]....
        /*0ac0*/ 	.word	0x00004ce0


	//   ....[5]....
        /*0ac4*/ 	.word	0x00004d20


	//   ....[6]....
        /*0ac8*/ 	.word	0x00007ff0


	//   ....[7]....
        /*0acc*/ 	.word	0x00008070


	//   ....[8]....
        /*0ad0*/ 	.word	0x000080a0


	//   ....[9]....
        /*0ad4*/ 	.word	0x00008110


	//----- nvinfo : EIATTR_MAX_THREADS
	.align		4
.L_49:
        /*0ad8*/ 	.byte	0x04, 0x05
        /*0ada*/ 	.short	(.L_51 - .L_50)
.L_50:
        /*0adc*/ 	.word	0x00000100
        /*0ae0*/ 	.word	0x00000001
        /*0ae4*/ 	.word	0x00000001


	//----- nvinfo : EIATTR_CRS_STACK_SIZE
	.align		4
.L_51:
        /*0ae8*/ 	.byte	0x04, 0x1e
        /*0aea*/ 	.short	(.L_53 - .L_52)
.L_52:
        /*0aec*/ 	.word	0x00000000


	//----- nvinfo : EIATTR_CBANK_PARAM_SIZE
	.align		4
.L_53:
        /*0af0*/ 	.byte	0x03, 0x19
        /*0af2*/ 	.short	0x0800


	//----- nvinfo : EIATTR_PARAM_CBANK
	.align		4
        /*0af4*/ 	.byte	0x04, 0x0a
        /*0af6*/ 	.short	(.L_55 - .L_54)
	.align		4
.L_54:
        /*0af8*/ 	.word	index@(.nv.constant0._ZN7cutlass13device_kernelINS_4gemm6kernel13GemmUniversalIN4cute5tupleIJiiiiEEENS1_10collective13CollectiveMmaINS1_35MainloopSm100TmaUmmaWarpSpecializedILi8ELi2ELi4ENS5_IJNS4_1CILi1EEESB_SB_EEEEENS5_IJNSA_ILi64EEENSA_ILi128EEESE_EEENS_6half_tENS5_IJlSB_lEEESH_SI_NS4_8TiledMMAINS4_8MMA_AtomIJNS4_20SM100_MMA_F16BF16_SSISH_SH_fLi64ELi128ELNS4_4UMMA5MajorE0ELSN_0ELNSM_7ScaleInE0ELSO_0EEEEEENS4_6LayoutISC_NS5_IJNSA_ILi0EEESS_SS_EEEEENS5_IJNS4_10UnderscoreESV_SV_EEEEENS4_13SM90_TMA_LOADENS4_14ComposedLayoutINS4_7SwizzleILi3ELi4ELi3EEENS4_18smem_ptr_flag_bitsILi16EEENSR_INS5_IJNSA_ILi8EEESE_EEENS5_IJSE_SB_EEEEEEEvNS4_8identityESY_S18_vS19_EENS_8epilogue10collective18CollectiveEpilogueINS1B_23Sm100TmaWarpSpecializedILi4ELi2ELi16ELb1ELb0EEEJSG_NS5_IJNSR_ISE_SB_EENSR_INSA_ILi32EEESB_EEEEESH_SI_SH_SI_NS1B_6fusion15FusionCallbacksIS1F_NS1K_17LinearCombinationISH_fSH_fLNS_15FloatRoundStyleE2EEESG_S1J_JEEENS4_5SM1004TMEM4LOAD26SM100_TMEM_LOAD_16dp256b4xESY_NSZ_INS10_ILi2ELi4ELi3EEES13_NSR_INS5_IJS14_S1H_EEENS5_IJS1H_SB_EEEEEEENS4_17SM75_U32x4_LDSM_NENS4_14SM90_TMA_STOREES1Y_NS4_17SM90_U32x4_STSM_NENS4_39AutoVectorizingCopyWithAssumedAlignmentILi128EEEEEEvvEEEEvNT_6ParamsE)
        /*0afc*/ 	.short	0x0380
        /*0afe*/ 	.short	0x0800


	//----- nvinfo : EIATTR_SW_WAR
	.align		4
.L_55:
        /*0b00*/ 	.byte	0x04, 0x36
        /*0b02*/ 	.short	(.L_57 - .L_56)
.L_56:
        /*0b04*/ 	.word	0x00000008
.L_57:


//--------------------- .nv.callgraph             --------------------------
	.section	.nv.callgraph,"",@"SHT_CUDA_CALLGRAPH"
	.align	4
	.sectionentsize	8
	.align		4
        /*0000*/ 	.word	0x00000000
	.align		4
        /*0004*/ 	.word	0xffffffff
	.align		4
        /*0008*/ 	.word	index@(_ZN7cutlass13device_kernelINS_4gemm6kernel13GemmUniversalIN4cute5tupleIJiiiiEEENS1_10collective13CollectiveMmaINS1_35MainloopSm100TmaUmmaWarpSpecializedILi8ELi2ELi4ENS5_IJNS4_1CILi1EEESB_SB_EEEEENS5_IJNSA_ILi64EEENSA_ILi128EEESE_EEENS_6half_tENS5_IJlSB_lEEESH_SI_NS4_8TiledMMAINS4_8MMA_AtomIJNS4_20SM100_MMA_F16BF16_SSISH_SH_fLi64ELi128ELNS4_4UMMA5MajorE0ELSN_0ELNSM_7ScaleInE0ELSO_0EEEEEENS4_6LayoutISC_NS5_IJNSA_ILi0EEESS_SS_EEEEENS5_IJNS4_10UnderscoreESV_SV_EEEEENS4_13SM90_TMA_LOADENS4_14ComposedLayoutINS4_7SwizzleILi3ELi4ELi3EEENS4_18smem_ptr_flag_bitsILi16EEENSR_INS5_IJNSA_ILi8EEESE_EEENS5_IJSE_SB_EEEEEEEvNS4_8identityESY_S18_vS19_EENS_8epilogue10collective18CollectiveEpilogueINS1B_23Sm100TmaWarpSpecializedILi4ELi2ELi16ELb1ELb0EEEJSG_NS5_IJNSR_ISE_SB_EENSR_INSA_ILi32EEESB_EEEEESH_SI_SH_SI_NS1B_6fusion15FusionCallbacksIS1F_NS1K_17LinearCombinationISH_fSH_fLNS_15FloatRoundStyleE2EEESG_S1J_JEEENS4_5SM1004TMEM4LOAD26SM100_TMEM_LOAD_16dp256b4xESY_NSZ_INS10_ILi2ELi4ELi3EEES13_NSR_INS5_IJS14_S1H_EEENS5_IJS1H_SB_EEEEEEENS4_17SM75_U32x4_LDSM_NENS4_14SM90_TMA_STOREES1Y_NS4_17SM90_U32x4_STSM_NENS4_39AutoVectorizingCopyWithAssumedAlignmentILi128EEEEEEvvEEEEvNT_6ParamsE)
	.align		4
        /*000c*/ 	.word	index@(__assertfail)
	.align		4
        /*0010*/ 	.word	0x00000000
	.align		4
        /*0014*/ 	.word	0xfffffffe
	.align		4
        /*0018*/ 	.word	0x00000000
	.align		4
        /*001c*/ 	.word	0xfffffffd
	.align		4
        /*0020*/ 	.word	0x00000000
	.align		4
        /*0024*/ 	.word	0xfffffffc


//--------------------- .nv.constant4             --------------------------
	.section	.nv.constant4,"a",@progbits
	.align	8
	.align		8
.nv.constant4:
        /*0000*/ 	.dword	__assertfail
	.align		8
        /*0008*/ 	.dword	__unnamed_1
	.align		8
        /*0010*/ 	.dword	__unnamed_2
	.align		8
        /*0018*/ 	.dword	_ZN39_INTERNAL_6335d7af_4_k_cu_c95c49c5_58414cuda3std3__45__cpo5beginE
	.align		8
        /*0020*/ 	.dword	_ZN39_INTERNAL_6335d7af_4_k_cu_c95c49c5_58414cuda3std3__45__cpo3endE
	.align		8
        /*0028*/ 	.dword	_ZN39_INTERNAL_6335d7af_4_k_cu_c95c49c5_58414cuda3std3__45__cpo6cbeginE
	.align		8
        /*0030*/ 	.dword	_ZN39_INTERNAL_6335d7af_4_k_cu_c95c49c5_58414cuda3std3__45__cpo4cendE
	.align		8
        /*0038*/ 	.dword	_ZN39_INTERNAL_6335d7af_4_k_cu_c95c49c5_58414cuda3std3__441_GLOBAL__N__6335d7af_4_k_cu_c95c49c5_58416ignoreE
	.align		8
        /*0040*/ 	.dword	_ZN39_INTERNAL_6335d7af_4_k_cu_c95c49c5_58414cuda3std3__419piecewise_constructE
	.align		8
        /*0048*/ 	.dword	_ZN39_INTERNAL_6335d7af_4_k_cu_c95c49c5_58414cuda3std3__48in_placeE
	.align		8
        /*0050*/ 	.dword	_ZN39_INTERNAL_6335d7af_4_k_cu_c95c49c5_58414cuda3std6ranges3__45__cpo4swapE
	.align		8
        /*0058*/ 	.dword	_ZN39_INTERNAL_6335d7af_4_k_cu_c95c49c5_58414cuda3std6ranges3__45__cpo9iter_moveE
	.align		8
        /*0060*/ 	.dword	_ZN39_INTERNAL_6335d7af_4_k_cu_c95c49c5_58414cute7productE
	.align		8
        /*0068*/ 	.dword	_ZN39_INTERNAL_6335d7af_4_k_cu_c95c49c5_58414cute1_E
	.align		8
        /*0070*/ 	.dword	$str$25
	.align		8
        /*0078*/ 	.dword	$str$26
	.align		8
        /*0080*/ 	.dword	$str$27
	.align		8
        /*0088*/ 	.dword	$str$28


//--------------------- .text._ZN7cutlass13device_kernelINS_4gemm6kernel13GemmUniversalIN4cute5tupleIJiiiiEEENS1_10collective13CollectiveMmaINS1_35MainloopSm100TmaUmmaWarpSpecializedILi8ELi2ELi4ENS5_IJNS4_1CILi1EEESB_SB_EEEEENS5_IJNSA_ILi64EEENSA_ILi128EEESE_EEENS_6half_tENS5_IJlSB_lEEESH_SI_NS4_8TiledMMAINS4_8MMA_AtomIJNS4_20SM100_MMA_F16BF16_SSISH_SH_fLi64ELi128ELNS4_4UMMA5MajorE0ELSN_0ELNSM_7ScaleInE0ELSO_0EEEEEENS4_6LayoutISC_NS5_IJNSA_ILi0EEESS_SS_EEEEENS5_IJNS4_10UnderscoreESV_SV_EEEEENS4_13SM90_TMA_LOADENS4_14ComposedLayoutINS4_7SwizzleILi3ELi4ELi3EEENS4_18smem_ptr_flag_bitsILi16EEENSR_INS5_IJNSA_ILi8EEESE_EEENS5_IJSE_SB_EEEEEEEvNS4_8identityESY_S18_vS19_EENS_8epilogue10collective18CollectiveEpilogueINS1B_23Sm100TmaWarpSpecializedILi4ELi2ELi16ELb1ELb0EEEJSG_NS5_IJNSR_ISE_SB_EENSR_INSA_ILi32EEESB_EEEEESH_SI_SH_SI_NS1B_6fusion15FusionCallbacksIS1F_NS1K_17LinearCombinationISH_fSH_fLNS_15FloatRoundStyleE2EEESG_S1J_JEEENS4_5SM1004TMEM4LOAD26SM100_TMEM_LOAD_16dp256b4xESY_NSZ_INS10_ILi2ELi4ELi3EEES13_NSR_INS5_IJS14_S1H_EEENS5_IJS1H_SB_EEEEEEENS4_17SM75_U32x4_LDSM_NENS4_14SM90_TMA_STOREES1Y_NS4_17SM90_U32x4_STSM_NENS4_39AutoVectorizingCopyWithAssumedAlignmentILi128EEEEEEvvEEEEvNT_6ParamsE --------------------------
	.section	.text._ZN7cutlass13device_kernelINS_4gemm6kernel13GemmUniversalIN4cute5tupleIJiiiiEEENS1_10collective13CollectiveMmaINS1_35MainloopSm100TmaUmmaWarpSpecializedILi8ELi2ELi4ENS5_IJNS4_1CILi1EEESB_SB_EEEEENS5_IJNSA_ILi64EEENSA_ILi128EEESE_EEENS_6half_tENS5_IJlSB_lEEESH_SI_NS4_8TiledMMAINS4_8MMA_AtomIJNS4_20SM100_MMA_F16BF16_SSISH_SH_fLi64ELi128ELNS4_4UMMA5MajorE0ELSN_0ELNSM_7ScaleInE0ELSO_0EEEEEENS4_6LayoutISC_NS5_IJNSA_ILi0EEESS_SS_EEEEENS5_IJNS4_10UnderscoreESV_SV_EEEEENS4_13SM90_TMA_LOADENS4_14ComposedLayoutINS4_7SwizzleILi3ELi4ELi3EEENS4_18smem_ptr_flag_bitsILi16EEENSR_INS5_IJNSA_ILi8EEESE_EEENS5_IJSE_SB_EEEEEEEvNS4_8identityESY_S18_vS19_EENS_8epilogue10collective18CollectiveEpilogueINS1B_23Sm100TmaWarpSpecializedILi4ELi2ELi16ELb1ELb0EEEJSG_NS5_IJNSR_ISE_SB_EENSR_INSA_ILi32EEESB_EEEEESH_SI_SH_SI_NS1B_6fusion15FusionCallbacksIS1F_NS1K_17LinearCombinationISH_fSH_fLNS_15FloatRoundStyleE2EEESG_S1J_JEEENS4_5SM1004TMEM4LOAD26SM100_TMEM_LOAD_16dp256b4xESY_NSZ_INS10_ILi2ELi4ELi3EEES13_NSR_INS5_IJS14_S1H_EEENS5_IJS1H_SB_EEEEEEENS4_17SM75_U32x4_LDSM_NENS4_14SM90_TMA_STOREES1Y_NS4_17SM90_U32x4_STSM_NENS4_39AutoVectorizingCopyWithAssumedAlignmentILi128EEEEEEvvEEEEvNT_6ParamsE,"ax",@progbits
	.align	128
.text._ZN7cutlass13device_kernelINS_4gemm6kernel13GemmUniversalIN4cute5tupleIJiiiiEEENS1_10collective13CollectiveMmaINS1_35MainloopSm100TmaUmmaWarpSpecializedILi8ELi2ELi4ENS5_IJNS4_1CILi1EEESB_SB_EEEEENS5_IJNSA_ILi64EEENSA_ILi128EEESE_EEENS_6half_tENS5_IJlSB_lEEESH_SI_NS4_8TiledMMAINS4_8MMA_AtomIJNS4_20SM100_MMA_F16BF16_SSISH_SH_fLi64ELi128ELNS4_4UMMA5MajorE0ELSN_0ELNSM_7ScaleInE0ELSO_0EEEEEENS4_6LayoutISC_NS5_IJNSA_ILi0EEESS_SS_EEEEENS5_IJNS4_10UnderscoreESV_SV_EEEEENS4_13SM90_TMA_LOADENS4_14ComposedLayoutINS4_7SwizzleILi3ELi4ELi3EEENS4_18smem_ptr_flag_bitsILi16EEENSR_INS5_IJNSA_ILi8EEESE_EEENS5_IJSE_SB_EEEEEEEvNS4_8identityESY_S18_vS19_EENS_8epilogue10collective18CollectiveEpilogueINS1B_23Sm100TmaWarpSpecializedILi4ELi2ELi16ELb1ELb0EEEJSG_NS5_IJNSR_ISE_SB_EENSR_INSA_ILi32EEESB_EEEEESH_SI_SH_SI_NS1B_6fusion15FusionCallbacksIS1F_NS1K_17LinearCombinationISH_fSH_fLNS_15FloatRoundStyleE2EEESG_S1J_JEEENS4_5SM1004TMEM4LOAD26SM100_TMEM_LOAD_16dp256b4xESY_NSZ_INS10_ILi2ELi4ELi3EEES13_NSR_INS5_IJS14_S1H_EEENS5_IJS1H_SB_EEEEEEENS4_17SM75_U32x4_LDSM_NENS4_14SM90_TMA_STOREES1Y_NS4_17SM90_U32x4_STSM_NENS4_39AutoVectorizingCopyWithAssumedAlignmentILi128EEEEEEvvEEEEvNT_6ParamsE:
        .type           _ZN7cutlass13device_kernelINS_4gemm6kernel13GemmUniversalIN4cute5tupleIJiiiiEEENS1_10collective13CollectiveMmaINS1_35MainloopSm100TmaUmmaWarpSpecializedILi8ELi2ELi4ENS5_IJNS4_1CILi1EEESB_SB_EEEEENS5_IJNSA_ILi64EEENSA_ILi128EEESE_EEENS_6half_tENS5_IJlSB_lEEESH_SI_NS4_8TiledMMAINS4_8MMA_AtomIJNS4_20SM100_MMA_F16BF16_SSISH_SH_fLi64ELi128ELNS4_4UMMA5MajorE0ELSN_0ELNSM_7ScaleInE0ELSO_0EEEEEENS4_6LayoutISC_NS5_IJNSA_ILi0EEESS_SS_EEEEENS5_IJNS4_10UnderscoreESV_SV_EEEEENS4_13SM90_TMA_LOADENS4_14ComposedLayoutINS4_7SwizzleILi3ELi4ELi3EEENS4_18smem_ptr_flag_bitsILi16EEENSR_INS5_IJNSA_ILi8EEESE_EEENS5_IJSE_SB_EEEEEEEvNS4_8identityESY_S18_vS19_EENS_8epilogue10collective18CollectiveEpilogueINS1B_23Sm100TmaWarpSpecializedILi4ELi2ELi16ELb1ELb0EEEJSG_NS5_IJNSR_ISE_SB_EENSR_INSA_ILi32EEESB_EEEEESH_SI_SH_SI_NS1B_6fusion15FusionCallbacksIS1F_NS1K_17LinearCombinationISH_fSH_fLNS_15FloatRoundStyleE2EEESG_S1J_JEEENS4_5SM1004TMEM4LOAD26SM100_TMEM_LOAD_16dp256b4xESY_NSZ_INS10_ILi2ELi4ELi3EEES13_NSR_INS5_IJS14_S1H_EEENS5_IJS1H_SB_EEEEEEENS4_17SM75_U32x4_LDSM_NENS4_14SM90_TMA_STOREES1Y_NS4_17SM90_U32x4_STSM_NENS4_39AutoVectorizingCopyWithAssumedAlignmentILi128EEEEEEvvEEEEvNT_6ParamsE,@function
        .size           _ZN7cutlass13device_kernelINS_4gemm6kernel13GemmUniversalIN4cute5tupleIJiiiiEEENS1_10collective13CollectiveMmaINS1_35MainloopSm100TmaUmmaWarpSpecializedILi8ELi2ELi4ENS5_IJNS4_1CILi1EEESB_SB_EEEEENS5_IJNSA_ILi64EEENSA_ILi128EEESE_EEENS_6half_tENS5_IJlSB_lEEESH_SI_NS4_8TiledMMAINS4_8MMA_AtomIJNS4_20SM100_MMA_F16BF16_SSISH_SH_fLi64ELi128ELNS4_4UMMA5MajorE0ELSN_0ELNSM_7ScaleInE0ELSO_0EEEEEENS4_6LayoutISC_NS5_IJNSA_ILi0EEESS_SS_EEEEENS5_IJNS4_10UnderscoreESV_SV_EEEEENS4_13SM90_TMA_LOADENS4_14ComposedLayoutINS4_7SwizzleILi3ELi4ELi3EEENS4_18smem_ptr_flag_bitsILi16EEENSR_INS5_IJNSA_ILi8EEESE_EEENS5_IJSE_SB_EEEEEEEvNS4_8identityESY_S18_vS19_EENS_8epilogue10collective18CollectiveEpilogueINS1B_23Sm100TmaWarpSpecializedILi4ELi2ELi16ELb1ELb0EEEJSG_NS5_IJNSR_ISE_SB_EENSR_INSA_ILi32EEESB_EEEEESH_SI_SH_SI_NS1B_6fusion15FusionCallbacksIS1F_NS1K_17LinearCombinationISH_fSH_fLNS_15FloatRoundStyleE2EEESG_S1J_JEEENS4_5SM1004TMEM4LOAD26SM100_TMEM_LOAD_16dp256b4xESY_NSZ_INS10_ILi2ELi4ELi3EEES13_NSR_INS5_IJS14_S1H_EEENS5_IJS1H_SB_EEEEEEENS4_17SM75_U32x4_LDSM_NENS4_14SM90_TMA_STOREES1Y_NS4_17SM90_U32x4_STSM_NENS4_39AutoVectorizingCopyWithAssumedAlignmentILi128EEEEEEvvEEEEvNT_6ParamsE,(.L_x_188 - _ZN7cutlass13device_kernelINS_4gemm6kernel13GemmUniversalIN4cute5tupleIJiiiiEEENS1_10collective13CollectiveMmaINS1_35MainloopSm100TmaUmmaWarpSpecializedILi8ELi2ELi4ENS5_IJNS4_1CILi1EEESB_SB_EEEEENS5_IJNSA_ILi64EEENSA_ILi128EEESE_EEENS_6half_tENS5_IJlSB_lEEESH_SI_NS4_8TiledMMAINS4_8MMA_AtomIJNS4_20SM100_MMA_F16BF16_SSISH_SH_fLi64ELi128ELNS4_4UMMA5MajorE0ELSN_0ELNSM_7ScaleInE0ELSO_0EEEEEENS4_6LayoutISC_NS5_IJNSA_ILi0EEESS_SS_EEEEENS5_IJNS4_10UnderscoreESV_SV_EEEEENS4_13SM90_TMA_LOADENS4_14ComposedLayoutINS4_7SwizzleILi3ELi4ELi3EEENS4_18smem_ptr_flag_bitsILi16EEENSR_INS5_IJNSA_ILi8EEESE_EEENS5_IJSE_SB_EEEEEEEvNS4_8identityESY_S18_vS19_EENS_8epilogue10collective18CollectiveEpilogueINS1B_23Sm100TmaWarpSpecializedILi4ELi2ELi16ELb1ELb0EEEJSG_NS5_IJNSR_ISE_SB_EENSR_INSA_ILi32EEESB_EEEEESH_SI_SH_SI_NS1B_6fusion15FusionCallbacksIS1F_NS1K_17LinearCombinationISH_fSH_fLNS_15FloatRoundStyleE2EEESG_S1J_JEEENS4_5SM1004TMEM4LOAD26SM100_TMEM_LOAD_16dp256b4xESY_NSZ_INS10_ILi2ELi4ELi3EEES13_NSR_INS5_IJS14_S1H_EEENS5_IJS1H_SB_EEEEEEENS4_17SM75_U32x4_LDSM_NENS4_14SM90_TMA_STOREES1Y_NS4_17SM90_U32x4_STSM_NENS4_39AutoVectorizingCopyWithAssumedAlignmentILi128EEEEEEvvEEEEvNT_6ParamsE)
        .other          _ZN7cutlass13device_kernelINS_4gemm6kernel13GemmUniversalIN4cute5tupleIJiiiiEEENS1_10collective13CollectiveMmaINS1_35MainloopSm100TmaUmmaWarpSpecializedILi8ELi2ELi4ENS5_IJNS4_1CILi1EEESB_SB_EEEEENS5_IJNSA_ILi64EEENSA_ILi128EEESE_EEENS_6half_tENS5_IJlSB_lEEESH_SI_NS4_8TiledMMAINS4_8MMA_AtomIJNS4_20SM100_MMA_F16BF16_SSISH_SH_fLi64ELi128ELNS4_4UMMA5MajorE0ELSN_0ELNSM_7ScaleInE0ELSO_0EEEEEENS4_6LayoutISC_NS5_IJNSA_ILi0EEESS_SS_EEEEENS5_IJNS4_10UnderscoreESV_SV_EEEEENS4_13SM90_TMA_LOADENS4_14ComposedLayoutINS4_7SwizzleILi3ELi4ELi3EEENS4_18smem_ptr_flag_bitsILi16EEENSR_INS5_IJNSA_ILi8EEESE_EEENS5_IJSE_SB_EEEEEEEvNS4_8identityESY_S18_vS19_EENS_8epilogue10collective18CollectiveEpilogueINS1B_23Sm100TmaWarpSpecializedILi4ELi2ELi16ELb1ELb0EEEJSG_NS5_IJNSR_ISE_SB_EENSR_INSA_ILi32EEESB_EEEEESH_SI_SH_SI_NS1B_6fusion15FusionCallbacksIS1F_NS1K_17LinearCombinationISH_fSH_fLNS_15FloatRoundStyleE2EEESG_S1J_JEEENS4_5SM1004TMEM4LOAD26SM100_TMEM_LOAD_16dp256b4xESY_NSZ_INS10_ILi2ELi4ELi3EEES13_NSR_INS5_IJS14_S1H_EEENS5_IJS1H_SB_EEEEEEENS4_17SM75_U32x4_LDSM_NENS4_14SM90_TMA_STOREES1Y_NS4_17SM90_U32x4_STSM_NENS4_39AutoVectorizingCopyWithAssumedAlignmentILi128EEEEEEvvEEEEvNT_6ParamsE,@"STO_CUDA_ENTRY STV_DEFAULT"
_ZN7cutlass13device_kernelINS_4gemm6kernel13GemmUniversalIN4cute5tupleIJiiiiEEENS1_10collective13CollectiveMmaINS1_35MainloopSm100TmaUmmaWarpSpecializedILi8ELi2ELi4ENS5_IJNS4_1CILi1EEESB_SB_EEEEENS5_IJNSA_ILi64EEENSA_ILi128EEESE_EEENS_6half_tENS5_IJlSB_lEEESH_SI_NS4_8TiledMMAINS4_8MMA_AtomIJNS4_20SM100_MMA_F16BF16_SSISH_SH_fLi64ELi128ELNS4_4UMMA5MajorE0ELSN_0ELNSM_7ScaleInE0ELSO_0EEEEEENS4_6LayoutISC_NS5_IJNSA_ILi0EEESS_SS_EEEEENS5_IJNS4_10UnderscoreESV_SV_EEEEENS4_13SM90_TMA_LOADENS4_14ComposedLayoutINS4_7SwizzleILi3ELi4ELi3EEENS4_18smem_ptr_flag_bitsILi16EEENSR_INS5_IJNSA_ILi8EEESE_EEENS5_IJSE_SB_EEEEEEEvNS4_8identityESY_S18_vS19_EENS_8epilogue10collective18CollectiveEpilogueINS1B_23Sm100TmaWarpSpecializedILi4ELi2ELi16ELb1ELb0EEEJSG_NS5_IJNSR_ISE_SB_EENSR_INSA_ILi32EEESB_EEEEESH_SI_SH_SI_NS1B_6fusion15FusionCallbacksIS1F_NS1K_17LinearCombinationISH_fSH_fLNS_15FloatRoundStyleE2EEESG_S1J_JEEENS4_5SM1004TMEM4LOAD26SM100_TMEM_LOAD_16dp256b4xESY_NSZ_INS10_ILi2ELi4ELi3EEES13_NSR_INS5_IJS14_S1H_EEENS5_IJS1H_SB_EEEEEEENS4_17SM75_U32x4_LDSM_NENS4_14SM90_TMA_STOREES1Y_NS4_17SM90_U32x4_STSM_NENS4_39AutoVectorizingCopyWithAssumedAlignmentILi128EEEEEEvvEEEEvNT_6ParamsE:
[----:B------:R-:W1:Y:S01]  /*0000*/  LDC R1, c[0x0][0x37c] ;  /* 0x0000df00ff017b82 */ /* 0x000e620000000800 */
[----:B------:R-:W2:Y:S01]  /*0010*/  S2R R72, SR_TID.X ;  /* 0x0000000000487919 */ /* 0x000ea20000002100 */
[----:B------:R-:W3:Y:S01]  /*0020*/  LDCU.64 UR4, c[0x0][0x890] ;  /* 0x00011200ff0477ac */ /* 0x000ee20008000a00 */
[----:B------:R-:W-:Y:S02]  /*0030*/  PRMT R59, RZ, 0x7610, R59 ;  /* 0x00007610ff3b7816 */ /* 0x000fe4000000003b */
[----:B------:R-:W-:Y:S01]  /*0040*/  ELECT P5, URZ, PT ;  /* 0x0000000000ff782f */ /* 0x000fe200038a0000 */
[----:B------:R-:W4:Y:S01]  /*0050*/  LDCU.64 UR46, c[0x0][0x358] ;  /* 0x00006b00ff2e77ac */ /* 0x000f220008000a00 */
[----:B---3--:R-:W-:-:S04]  /*0060*/  UISETP.NE.U32.AND UP0, UPT, UR4, URZ, UPT ;  /* 0x000000ff0400728c */ /* 0x008fc8000bf05070 */
[----:B------:R-:W-:Y:S01]  /*0070*/  UISETP.NE.AND.EX UP0, UPT, UR5, URZ, UPT, UP0 ;  /* 0x000000ff0500728c */ /* 0x000fe2000bf05300 */
[----:B--2---:R-:W-:-:S05]  /*0080*/  SHF.R.U32.HI R65, RZ, 0x5, R72 ;  /* 0x00000005ff417819 */ /* 0x004fca0000011648 */
[----:B------:R-:W2:Y:S02]  /*0090*/  SHFL.IDX PT, R0, R65, RZ, 0x1f ;  /* 0x00001fff41007589 */ /* 0x000ea400000e0000 */
[----:B--2---:R-:W-:Y:S01]  /*00a0*/  R2UR UR8, R0 ;  /* 0x00000000000872ca */ /* 0x004fe200000e0000 */
[----:B-1--4-:R-:W-:-:S14]  /*00b0*/  BRA.U UP0, `(.L_x_0) ;  /* 0x00000001002c7547 */ /* 0x012fdc000b800000 */
[----:B------:R-:W1:Y:S02]  /*00c0*/  LDCU.64 UR6, c[0x0][0x888] ;  /* 0x00011100ff0677ac */ /* 0x000e640008000a00 */
[----:B-1----:R-:W-:-:S04]  /*00d0*/  UISETP.NE.U32.AND UP0, UPT, UR6, URZ, UPT ;  /* 0x000000ff0600728c */ /* 0x002fc8000bf05070 */
[----:B------:R-:W-:-:S09]  /*00e0*/  UISETP.NE.AND.EX UP0, UPT, UR7, URZ, UPT, UP0 ;  /* 0x000000ff0700728c */ /* 0x000fd2000bf05300 */
[----:B------:R-:W-:Y:S05]  /*00f0*/  BRA.U !UP0, `(.L_x_1) ;  /* 0x0000000108107547 */ /* 0x000fea000b800000 */
[----:B------:R-:W1:Y:S02]  /*0100*/  LDC.64 R2, c[0x0][0x888] ;  /* 0x00022200ff027b82 */ /* 0x000e640000000a00 */
[----:B-1----:R1:W5:Y:S01]  /*0110*/  LDG.E R35, desc[UR46][R2.64] ;  /* 0x0000002e02237981 */ /* 0x002362000c1e1900 */
[----:B------:R-:W-:Y:S01]  /*0120*/  HFMA2 R59, -RZ, RZ, 0, 5.9604644775390625e-08 ;  /* 0x00000001ff3b7431 */ /* 0x000fe200000001ff */
[----:B------:R-:W-:Y:S05]  /*0130*/  BRA `(.L_x_0) ;  /* 0x00000000000c7947 */ /* 0x000fea0003800000 */
.L_x_1:
[----:B------:R-:W1:Y:S01]  /*0140*/  LDCU UR6, c[0x0][0x880] ;  /* 0x00011000ff0677ac */ /* 0x000e620008000800 */
[----:B------:R-:W-:Y:S01]  /*0150*/  HFMA2 R59, -RZ, RZ, 0, 5.9604644775390625e-08 ;  /* 0x00000001ff3b7431 */ /* 0x000fe200000001ff */
[----:B-1----:R-:W-:-:S07]  /*0160*/  MOV R35, UR6 ;  /* 0x0000000600237c02 */ /* 0x002fce0008000f00 */
.L_x_0:
[----:B------:R-:W2:Y:S02]  /*0170*/  LDCU.64 UR6, c[0x0][0x8b0] ;  /* 0x00011600ff0677ac */ /* 0x000ea40008000a00 */
[----:B--2---:R-:W-:-:S04]  /*0180*/  UISETP.NE.U32.AND UP0, UPT, UR6, URZ, UPT ;  /* 0x000000ff0600728c */ /* 0x004fc8000bf05070 */
[----:B------:R-:W-:-:S09]  /*0190*/  UISETP.NE.AND.EX UP0, UPT, UR7, URZ, UPT, UP0 ;  /* 0x000000ff0700728c */ /* 0x000fd2000bf05300 */
[----:B------:R-:W-:Y:S05]  /*01a0*/  BRA.U UP0, `(.L_x_2) ;  /* 0x0000000100247547 */ /* 0x000fea000b800000 */
[----:B------:R-:W2:Y:S02]  /*01b0*/  LDCU.64 UR6, c[0x0][0x8a8] ;  /* 0x00011500ff0677ac */ /* 0x000ea40008000a00 */
[----:B--2---:R-:W-:-:S04]  /*01c0*/  UISETP.NE.U32.AND UP0, UPT, UR6, URZ, UPT ;  /* 0x000000ff0600728c */ /* 0x004fc8000bf05070 */
[----:B------:R-:W-:-:S09]  /*01d0*/  UISETP.NE.AND.EX UP0, UPT, UR7, URZ, UPT, UP0 ;  /* 0x000000ff0700728c */ /* 0x000fd2000bf05300 */
[----:B------:R-:W-:Y:S05]  /*01e0*/  BRA.U !UP0, `(.L_x_3) ;  /* 0x00000001080c7547 */ /* 0x000fea000b800000 */
[----:B-1----:R-:W1:Y:S02]  /*01f0*/  LDC.64 R2, c[0x0][0x8a8] ;  /* 0x00022a00ff027b82 */ /* 0x002e640000000a00 */
[----:B-1----:R2:W5:Y:S01]  /*0200*/  LDG.E R33, desc[UR46][R2.64] ;  /* 0x0000002e02217981 */ /* 0x002562000c1e1900 */
[----:B------:R-:W-:Y:S05]  /*0210*/  BRA `(.L_x_2) ;  /* 0x0000000000087947 */ /* 0x000fea0003800000 */
.L_x_3:
[----:B------:R-:W2:Y:S02]  /*0220*/  LDCU UR6, c[0x0][0x8a0] ;  /* 0x00011400ff0677ac */ /* 0x000ea40008000800 */
[----:B--2---:R-:W-:Y:S02]  /*0230*/  MOV R33, UR6 ;  /* 0x0000000600217c02 */ /* 0x004fe40008000f00 */
.L_x_2:
[----:B------:R-:W-:Y:S01]  /*0240*/  IMAD.U32 R0, RZ, RZ, UR8 ;  /* 0x00000008ff007e24 */ /* 0x000fe2000f8e00ff */
[----:B------:R-:W-:Y:S04]  /*0250*/  BSSY.RECONVERGENT B0, `(.L_x_4) ;  /* 0x000000c000007945 */ /* 0x000fe80003800200 */
[C---:B------:R-:W-:Y:S02]  /*0260*/  ISETP.NE.OR P1, PT, R0.reuse, 0x1, !P5 ;  /* 0x000000010000780c */ /* 0x040fe40006f25670 */
[----:B------:R-:W-:-:S11]  /*0270*/  ISETP.NE.OR P0, PT, R0, 0x3, !P5 ;  /* 0x000000030000780c */ /* 0x000fd60006f05670 */
[----:B------:R-:W-:Y:S05]  /*0280*/  @P1 BRA `(.L_x_5) ;  /* 0x0000000000201947 */ /* 0x000fea0003800000 */
[----:B------:R-:W3:Y:S02]  /*0290*/  LDCU.64 UR6, c[0x0][0x348] ;  /* 0x00006900ff0677ac */ /* 0x000ee40008000a00 */
[----:B---3--:R-:W-:Y:S02]  /*02a0*/  UIADD3 UR10, UP1, UPT, UR6, 0x80, URZ ;  /* 0x00000080060a7890 */ /* 0x008fe4000ff3e0ff */
[----:B------:R-:W-:Y:S02]  /*02b0*/  UIADD3 UR6, UP0, UPT, UR6, 0x180, URZ ;  /* 0x0000018006067890 */ /* 0x000fe4000ff1e0ff */
[----:B------:R-:W-:Y:S02]  /*02c0*/  UIADD3.X UR11, UPT, UPT, URZ, UR7, URZ, UP1, !UPT ;  /* 0x00000007ff0b7290 */ /* 0x000fe40008ffe4ff */
[----:B------:R-:W-:-:S07]  /*02d0*/  UIADD3.X UR7, UPT, UPT, URZ, UR7, URZ, UP0, !UPT ;  /* 0x00000007ff077290 */ /* 0x000fce00087fe4ff */
[----:B------:R3:W-:Y:S02]  /*02e0*/  UTMACCTL.PF [UR10] ;  /* 0x000000000a0079b9 */ /* 0x0007e40008040000 */
[----:B------:R3:W-:Y:S02]  /*02f0*/  UTMACCTL.PF [UR6] ;  /* 0x00000000060079b9 */ /* 0x0007e40008040000 */
[----:B---3--:R-:W-:Y:S01]  /*0300*/  NOP ;  /* 0x0000000000007918 */ /* 0x008fe20000000000 */
.L_x_5:
[----:B------:R-:W-:Y:S05]  /*0310*/  BSYNC.RECONVERGENT B0 ;  /* 0x0000000000007941 */ /* 0x000fea0003800200 */
.L_x_4:
[----:B------:R-:W-:Y:S04]  /*0320*/  BSSY.RECONVERGENT B0, `(.L_x_6) ;  /* 0x000000a000007945 */ /* 0x000fe80003800200 */
        /* <DEDUP_REMOVED lines=9> */
.L_x_7:
[----:B------:R-:W-:Y:S05]  /*03c0*/  BSYNC.RECONVERGENT B0 ;  /* 0x0000000000007941 */ /* 0x000fea0003800200 */
.L_x_6:
[----:B------:R-:W3:Y:S01]  /*03d0*/  LDCU.64 UR6, c[0x0][0x888] ;  /* 0x00011100ff0677ac */ /* 0x000ee20008000a00 */
[----:B------:R-:W-:Y:S02]  /*03e0*/  UISETP.EQ.U32.AND UP1, UPT, UR4, URZ, UPT ;  /* 0x000000ff0400728c */ /* 0x000fe4000bf22070 */
[----:B------:R-:W-:Y:S02]  /*03f0*/  UPLOP3.LUT UP2, UPT, UPT, UPT, UPT, 0x80, 0x8 ;  /* 0x000000000008789c */ /* 0x000fe40003f4f070 */
[----:B---3--:R-:W-:-:S04]  /*0400*/  UISETP.NE.U32.AND UP0, UPT, UR6, URZ, UPT ;  /* 0x000000ff0600728c */ /* 0x008fc8000bf05070 */
[----:B------:R-:W-:-:S04]  /*0410*/  UISETP.NE.AND.EX UP0, UPT, UR7, URZ, UPT, UP0 ;  /* 0x000000ff0700728c */ /* 0x000fc8000bf05300 */
[----:B------:R-:W-:-:S04]  /*0420*/  UISETP.EQ.OR.EX UP3, UPT, UR5, URZ, !UP0, UP1 ;  /* 0x000000ff0500728c */ /* 0x000fc8000c762710 */
[----:B------:R-:W-:-:S05]  /*0430*/  UP2UR UR50, UPR, URZ, 0x8 ;  /* 0x00000008ff327883 */ /* 0x000fca0008000000 */
[----:B------:R-:W-:Y:S07]  /*0440*/  BRA.U !UP3, `(.L_x_8) ;  /* 0x000000010b207547 */ /* 0x000fee000b800000 */
[----:B------:R-:W-:Y:S01]  /*0450*/  UISETP.NE.U32.AND UP2, UPT, UR4, URZ, UPT ;  /* 0x000000ff0400728c */ /* 0x000fe2000bf45070 */
[----:B-----5:R-:W-:Y:S01]  /*0460*/  FSETP.NEU.AND P0, PT, R35, RZ, PT ;  /* 0x000000ff2300720b */ /* 0x020fe20003f0d000 */
[----:B------:R-:W-:Y:S02]  /*0470*/  USEL UR4, URZ, 0xffffffff, UP0 ;  /* 0xffffffffff047887 */ /* 0x000fe40008000000 */
[----:B------:R-:W-:-:S10]  /*0480*/  UISETP.NE.AND.EX UP2, UPT, UR5, URZ, UPT, UP2 ;  /* 0x000000ff0500728c */ /* 0x000fd4000bf45320 */
[----:B------:R-:W-:Y:S01]  /*0490*/  VOTEU.ANY UP1, P0 ;  /* 0x0000000000ff7886 */ /* 0x000fe20000020100 */
[----:B------:R-:W-:-:S04]  /*04a0*/  @!UP2 USEL UR4, URZ, 0xffffffff, UP1 ;  /* 0xffffffffff04a887 */ /* 0x000fc80008800000 */
[----:B------:R-:W-:-:S04]  /*04b0*/  ULOP3.LUT UR4, UR4, 0x1, URZ, 0xc0, !UPT ;  /* 0x0000000104047892 */ /* 0x000fc8000f8ec0ff */
[----:B------:R-:W-:-:S11]  /*04c0*/  UISETP.NE.U32.AND UP2, UPT, UR4, 0x1, UPT ;  /* 0x000000010400788c */ /* 0x000fd6000bf45070 */
.L_x_8:
[----:B-12---:R-:W1:Y:S01]  /*04d0*/  SHFL.IDX PT, R2, R65, RZ, 0x1f ;  /* 0x00001fff41027589 */ /* 0x006e6200000e0000 */
[----:B------:R-:W-:-:S04]  /*04e0*/  UISETP.NE.AND UP1, UPT, UR8, 0x2, UPT ;  /* 0x000000020800788c */ /* 0x000fc8000bf25270 */
[----:B------:R-:W-:Y:S01]  /*04f0*/  USEL UR6, URZ, 0x1, UP1 ;  /* 0x00000001ff067887 */ /* 0x000fe20008800000 */
[----:B-1----:R-:W-:-:S13]  /*0500*/  ISETP.NE.AND P0, PT, R2, RZ, PT ;  /* 0x000000ff0200720c */ /* 0x002fda0003f05270 */
[----:B------:R-:W-:Y:S05]  /*0510*/  @P0 BRA `(.L_x_9) ;  /* 0x0000000000680947 */ /* 0x000fea0003800000 */
[----:B------:R-:W1:Y:S01]  /*0520*/  S2UR UR5, SR_CgaCtaId ;  /* 0x00000000000579c3 */ /* 0x000e620000008800 */
[----:B------:R-:W-:Y:S01]  /*0530*/  UMOV UR7, 0x400 ;  /* 0x0000040000077882 */ /* 0x000fe20000000000 */
[----:B------:R-:W-:Y:S01]  /*0540*/  UMOV UR4, 0x1 ;  /* 0x0000000100047882 */ /* 0x000fe20000000000 */
[----:B------:R-:W-:Y:S01]  /*0550*/  ELECT P0, URZ, PT ;  /* 0x0000000000ff782f */ /* 0x000fe20003800000 */
[----:B------:R-:W-:-:S04]  /*0560*/  UIADD3 UR10, UPT, UPT, -UR4, 0x100000, URZ ;  /* 0x00100000040a7890 */ /* 0x000fc8000fffe1ff */
[----:B------:R-:W-:Y:S02]  /*0570*/  USHF.L.U32 UR11, UR10, 0xb, URZ ;  /* 0x0000000b0a0b7899 */ /* 0x000fe400080006ff */
[----:B------:R-:W-:Y:S02]  /*0580*/  USHF.L.U32 UR10, UR10, 0x1, URZ ;  /* 0x000000010a0a7899 */ /* 0x000fe400080006ff */
[----:B-1----:R-:W-:Y:S01]  /*0590*/  ULEA UR5, UR5, UR7, 0x18 ;  /* 0x0000000705057291 */ /* 0x002fe2000f8ec0ff */
[----:B------:R-:W1:Y:S11]  /*05a0*/  FENCE.VIEW.ASYNC.S ;  /* 0x00000000000073c6 */ /* 0x000e760000000000 */
[----:B-1----:R1:W2:Y:S01]  /*05b0*/  SYNCS.EXCH.64 URZ, [UR5], UR10 ;  /* 0x0000000a05ff75b2 */ /* 0x0022a20008000100 */
[----:B------:R1:W3:Y:S01]  /*05c0*/  SYNCS.EXCH.64 URZ, [UR5+0x40], UR10 ;  /* 0x0000400a05ff75b2 */ /* 0x0002e20008000100 */
[----:B------:R1:W4:Y:S01]  /*05d0*/  SYNCS.EXCH.64 URZ, [UR5+0x8], UR10 ;  /* 0x0000080a05ff75b2 */ /* 0x0003220008000100 */
[----:B------:R1:W1:Y:S01]  /*05e0*/  SYNCS.EXCH.64 URZ, [UR5+0x48], UR10 ;  /* 0x0000480a05ff75b2 */ /* 0x0002620008000100 */
        /* <DEDUP_REMOVED lines=12> */
[----:B------:R-:W-:Y:S01]  /*06b0*/  NOP ;  /* 0x0000000000007918 */ /* 0x000fe20000000000 */
.L_x_9:
[----:B------:R-:W2:Y:S01]  /*06c0*/  SHFL.IDX PT, R2, R65, RZ, 0x1f ;  /* 0x00001fff41027589 */ /* 0x000ea200000e0000 */
[----:B------:R-:W-:Y:S01]  /*06d0*/  NOP ;  /* 0x0000000000007918 */ /* 0x000fe20000000000 */
[----:B--2---:R-:W-:-:S13]  /*06e0*/  ISETP.NE.AND P0, PT, R2, 0x1, PT ;  /* 0x000000010200780c */ /* 0x004fda0003f05270 */
[----:B------:R-:W-:Y:S05]  /*06f0*/  @P0 BRA `(.L_x_10) ;  /* 0x0000000000580947 */ /* 0x000fea0003800000 */
[----:B------:R-:W2:Y:S01]  /*0700*/  S2UR UR7, SR_CgaCtaId ;  /* 0x00000000000779c3 */ /* 0x000ea20000008800 */
[----:B------:R-:W-:Y:S01]  /*0710*/  UMOV UR9, 0x400 ;  /* 0x0000040000097882 */ /* 0x000fe20000000000 */
[----:B-1----:R-:W-:Y:S01]  /*0720*/  UMOV UR5, 0x20 ;  /* 0x0000002000057882 */ /* 0x002fe20000000000 */
[----:B------:R-:W-:Y:S01]  /*0730*/  UMOV UR4, 0x80 ;  /* 0x0000008000047882 */ /* 0x000fe20000000000 */
[----:B------:R-:W-:-:S04]  /*0740*/  UIADD3 UR10, UPT, UPT, -UR5, 0x100000, URZ ;  /* 0x00100000050a7890 */ /* 0x000fc8000fffe1ff */
[----:B------:R-:W-:Y:S02]  /*0750*/  USHF.L.U32 UR11, UR10, 0xb, URZ ;  /* 0x0000000b0a0b7899 */ /* 0x000fe400080006ff */
[----:B------:R-:W-:Y:S02]  /*0760*/  USHF.L.U32 UR10, UR10, 0x1, URZ ;  /* 0x000000010a0a7899 */ /* 0x000fe400080006ff */
[----:B------:R-:W-:-:S04]  /*0770*/  UIADD3 UR4, UPT, UPT, -UR4, 0x100000, URZ ;  /* 0x0010000004047890 */ /* 0x000fc8000fffe1ff */
[----:B------:R-:W-:Y:S02]  /*0780*/  USHF.L.U32 UR5, UR4, 0xb, URZ ;  /* 0x0000000b04057899 */ /* 0x000fe400080006ff */
[----:B------:R-:W-:Y:S01]  /*0790*/  USHF.L.U32 UR4, UR4, 0x1, URZ ;  /* 0x0000000104047899 */ /* 0x000fe200080006ff */
[----:B------:R-:W-:Y:S01]  /*07a0*/  ELECT P0, URZ, PT ;  /* 0x0000000000ff782f */ /* 0x000fe20003800000 */
[----:B--2---:R-:W-:Y:S01]  /*07b0*/  ULEA UR7, UR7, UR9, 0x18 ;  /* 0x0000000907077291 */ /* 0x004fe2000f8ec0ff */
[----:B------:R-:W1:Y:S11]  /*07c0*/  FENCE.VIEW.ASYNC.S ;  /* 0x00000000000073c6 */ /* 0x000e760000000000 */
[----:B-1----:R2:W1:Y:S01]  /*07d0*/  SYNCS.EXCH.64 URZ, [UR7+0x80], UR10 ;  /* 0x0000800a07ff75b2 */ /* 0x0024620008000100 */
[----:B------:R2:W1:Y:S01]  /*07e0*/  SYNCS.EXCH.64 URZ, [UR7+0xa0], UR4 ;  /* 0x0000a00407ff75b2 */ /* 0x0004620008000100 */
[----:B------:R2:W1:Y:S01]  /*07f0*/  SYNCS.EXCH.64 URZ, [UR7+0x88], UR10 ;  /* 0x0000880a07ff75b2 */ /* 0x0004620008000100 */
[----:B------:R2:W1:Y:S01]  /*0800*/  SYNCS.EXCH.64 URZ, [UR7+0xa8], UR4 ;  /* 0x0000a80407ff75b2 */ /* 0x0004620008000100 */
[----:B------:R2:W1:Y:S01]  /*0810*/  SYNCS.EXCH.64 URZ, [UR7+0x90], UR10 ;  /* 0x0000900a07ff75b2 */ /* 0x0004620008000100 */
[----:B------:R2:W1:Y:S01]  /*0820*/  SYNCS.EXCH.64 URZ, [UR7+0xb0], UR4 ;  /* 0x0000b00407ff75b2 */ /* 0x0004620008000100 */
[----:B------:R2:W1:Y:S01]  /*0830*/  SYNCS.EXCH.64 URZ, [UR7+0x98], UR10 ;  /* 0x0000980a07ff75b2 */ /* 0x0004620008000100 */
[----:B------:R2:W1:Y:S02]  /*0840*/  SYNCS.EXCH.64 URZ, [UR7+0xb8], UR4 ;  /* 0x0000b80407ff75b2 */ /* 0x0004640008000100 */
[----:B--2---:R-:W-:Y:S01]  /*0850*/  NOP ;  /* 0x0000000000007918 */ /* 0x004fe20000000000 */
.L_x_10:
[----:B------:R-:W2:Y:S01]  /*0860*/  SHFL.IDX PT, R2, R65, RZ, 0x1f ;  /* 0x00001fff41027589 */ /* 0x000ea200000e0000 */
[----:B------:R-:W-:Y:S01]  /*0870*/  NOP ;  /* 0x0000000000007918 */ /* 0x000fe20000000000 */
[----:B--2---:R-:W-:-:S13]  /*0880*/  ISETP.NE.AND P0, PT, R2, 0x3, PT ;  /* 0x000000030200780c */ /* 0x004fda0003f05270 */
[----:B------:R-:W-:Y:S05]  /*0890*/  @P0 BRA `(.L_x_11) ;  /* 0x0000000000300947 */ /* 0x000fea0003800000 */
[----:B-1----:R-:W1:Y:S01]  /*08a0*/  S2UR UR5, SR_CgaCtaId ;  /* 0x00000000000579c3 */ /* 0x002e620000008800 */
        /* <DEDUP_REMOVED lines=8> */
[----:B-1----:R2:W1:Y:S01]  /*0930*/  SYNCS.EXCH.64 URZ, [UR5+0xc0], UR10 ;  /* 0x0000c00a05ff75b2 */ /* 0x0024620008000100 */
[----:B------:R2:W1:Y:S02]  /*0940*/  SYNCS.EXCH.64 URZ, [UR5+0xc8], UR10 ;  /* 0x0000c80a05ff75b2 */ /* 0x0004640008000100 */
[----:B--2---:R-:W-:Y:S01]  /*0950*/  NOP ;  /* 0x0000000000007918 */ /* 0x004fe20000000000 */
.L_x_11:
[----:B------:R-:W2:Y:S01]  /*0960*/  SHFL.IDX PT, R2, R65, RZ, 0x1f ;  /* 0x00001fff41027589 */ /* 0x000ea200000e0000 */
[----:B------:R-:W-:Y:S01]  /*0970*/  NOP ;  /* 0x0000000000007918 */ /* 0x000fe20000000000 */
[----:B--2---:R-:W-:-:S13]  /*0980*/  ISETP.NE.AND P0, PT, R2, 0x4, PT ;  /* 0x000000040200780c */ /* 0x004fda0003f05270 */
[----:B------:R-:W-:Y:S05]  /*0990*/  @P0 BRA `(.L_x_12) ;  /* 0x00000000004c0947 */ /* 0x000fea0003800000 */
[----:B-1----:R-:W1:Y:S01]  /*09a0*/  S2UR UR5, SR_CgaCtaId ;  /* 0x00000000000579c3 */ /* 0x002e620000008800 */
[----:B------:R-:W-:Y:S01]  /*09b0*/  UMOV UR9, 0x100 ;  /* 0x0000010000097882 */ /* 0x000fe20000000000 */
[----:B------:R-:W-:Y:S01]  /*09c0*/  UMOV UR7, 0x400 ;  /* 0x0000040000077882 */ /* 0x000fe20000000000 */
[----:B------:R-:W-:Y:S01]  /*09d0*/  USEL UR9, UR9, 0xe0, UP2 ;  /* 0x000000e009097887 */ /* 0x000fe20009000000 */
[----:B------:R-:W-:Y:S01]  /*09e0*/  UMOV UR4, 0x1 ;  /* 0x0000000100047882 */ /* 0x000fe20000000000 */
[----:B------:R-:W-:Y:S01]  /*09f0*/  ELECT P0, URZ, PT ;  /* 0x0000000000ff782f */ /* 0x000fe20003800000 */
[----:B------:R-:W-:-:S04]  /*0a00*/  UIADD3 UR10, UPT, UPT, -UR4, 0x100000, URZ ;  /* 0x00100000040a7890 */ /* 0x000fc8000fffe1ff */
[----:B------:R-:W-:Y:S02]  /*0a10*/  USHF.L.U32 UR11, UR10, 0xb, URZ ;  /* 0x0000000b0a0b7899 */ /* 0x000fe400080006ff */
[----:B------:R-:W-:Y:S02]  /*0a20*/  USHF.L.U32 UR10, UR10, 0x1, URZ ;  /* 0x000000010a0a7899 */ /* 0x000fe400080006ff */
[----:B------:R-:W-:-:S04]  /*0a30*/  UIADD3 UR12, UPT, UPT, -UR9, 0x100000, URZ ;  /* 0x00100000090c7890 */ /* 0x000fc8000fffe1ff */
[----:B------:R-:W-:Y:S02]  /*0a40*/  USHF.L.U32 UR13, UR12, 0xb, URZ ;  /* 0x0000000b0c0d7899 */ /* 0x000fe400080006ff */
[----:B------:R-:W-:Y:S02]  /*0a50*/  USHF.L.U32 UR12, UR12, 0x1, URZ ;  /* 0x000000010c0c7899 */ /* 0x000fe400080006ff */
[----:B-1----:R-:W-:Y:S01]  /*0a60*/  ULEA UR5, UR5, UR7, 0x18 ;  /* 0x0000000705057291 */ /* 0x002fe2000f8ec0ff */
[----:B------:R-:W1:Y:S11]  /*0a70*/  FENCE.VIEW.ASYNC.S ;  /* 0x00000000000073c6 */ /* 0x000e760000000000 */
[----:B-1----:R2:W1:Y:S01]  /*0a80*/  SYNCS.EXCH.64 URZ, [UR5+0xd0], UR10 ;  /* 0x0000d00a05ff75b2 */ /* 0x0024620008000100 */
[----:B------:R2:W1:Y:S01]  /*0a90*/  SYNCS.EXCH.64 URZ, [UR5+0xe0], UR12 ;  /* 0x0000e00c05ff75b2 */ /* 0x0004620008000100 */
[----:B------:R2:W1:Y:S01]  /*0aa0*/  SYNCS.EXCH.64 URZ, [UR5+0xd8], UR10 ;  /* 0x0000d80a05ff75b2 */ /* 0x0004620008000100 */
[----:B------:R2:W1:Y:S02]  /*0ab0*/  SYNCS.EXCH.64 URZ, [UR5+0xe8], UR12 ;  /* 0x0000e80c05ff75b2 */ /* 0x0004640008000100 */
[----:B--2---:R-:W-:Y:S01]  /*0ac0*/  NOP ;  /* 0x0000000000007918 */ /* 0x004fe20000000000 */
.L_x_12:
        /* <DEDUP_REMOVED lines=26> */
.L_x_13:
        /* <DEDUP_REMOVED lines=18> */
.L_x_14:
[----:B-1----:R-:W1:Y:S01]  /*0d90*/  S2UR UR5, SR_CTAID.X ;  /* 0x00000000000579c3 */ /* 0x002e620000002500 */
[----:B------:R-:W-:-:S05]  /*0da0*/  CS2R.32 R60, SR_CgaSize ;  /* 0x00000000003c7805 */ /* 0x000fca0000008a00 */
[----:B------:R-:W-:-:S05]  /*0db0*/  IMAD R60, R60, -0xa0, RZ ;  /* 0xffffff603c3c7824 */ /* 0x000fca00078e02ff */
[----:B------:R-:W-:-:S14]  /*0dc0*/  R2UR UR9, R60 ;  /* 0x000000003c0972ca */ /* 0x000fdc00000e0000 */
[----:B------:R-:W2:Y:S01]  /*0dd0*/  LDCU UR9, c[0x0][UR9+0x2b0] ;  /* 0x00005600090977ac */ /* 0x000ea20008000800 */
[----:B------:R-:W-:Y:S01]  /*0de0*/  NOP ;  /* 0x0000000000007918 */ /* 0x000fe20000000000 */
[----:B------:R-:W-:-:S05]  /*0df0*/  CS2R.32 R60, SR_CgaSize ;  /* 0x00000000003c7805 */ /* 0x000fca0000008a00 */
[----:B------:R-:W-:-:S05]  /*0e00*/  IMAD R60, R60, -0xa0, RZ ;  /* 0xffffff603c3c7824 */ /* 0x000fca00078e02ff */
[----:B------:R-:W-:-:S14]  /*0e10*/  R2UR UR7, R60 ;  /* 0x000000003c0772ca */ /* 0x000fdc00000e0000 */
[----:B------:R-:W3:Y:S01]  /*0e20*/  LDCU UR7, c[0x0][UR7+0x2b4] ;  /* 0x00005680070777ac */ /* 0x000ee20008000800 */
[----:B------:R-:W4:Y:S08]  /*0e30*/  S2UR UR4, SR_CTAID.Y ;  /* 0x00000000000479c3 */ /* 0x000f300000002600 */
[----:B------:R-:W3:Y:S01]  /*0e40*/  LDC R9, c[0x0][0xb24] ;  /* 0x0002c900ff097b82 */ /* 0x000ee20000000800 */
[----:B-1----:R-:W-:-:S02]  /*0e50*/  I2FP.F32.U32 R4, UR5 ;  /* 0x0000000500047c45 */ /* 0x002fc40008201000 */
[----:B------:R-:W-:-:S05]  /*0e60*/  CS2R.32 R5, SR_CgaSize ;  /* 0x0000000000057805 */ /* 0x000fca0000008a00 */
[----:B------:R-:W-:-:S06]  /*0e70*/  IMAD R5, R5, -0xa0, RZ ;  /* 0xffffff6005057824 */ /* 0x000fcc00078e02ff */
[----:B------:R-:W1:Y:S01]  /*0e80*/  LDC R5, c[0x0][R5+0x2a0] ;  /* 0x0000a80005057b82 */ /* 0x000e620000000800 */
[----:B------:R-:W-:Y:S01]  /*0e90*/  MOV R21, UR5 ;  /* 0x0000000500157c02 */ /* 0x000fe20008000f00 */
[----:B--2---:R-:W-:Y:S01]  /*0ea0*/  FMUL R4, R4, UR9 ;  /* 0x0000000904047c20 */ /* 0x004fe20008400000 */
[----:B----4-:R-:W-:Y:S02]  /*0eb0*/  I2FP.F32.U32 R2, UR4 ;  /* 0x0000000400027c45 */ /* 0x010fe40008201000 */
[----:B------:R-:W-:-:S05]  /*0ec0*/  CS2R.32 R3, SR_CgaSize ;  /* 0x0000000000037805 */ /* 0x000fca0000008a00 */
[----:B------:R-:W-:-:S06]  /*0ed0*/  IMAD R3, R3, -0xa0, RZ ;  /* 0xffffff6003037824 */ /* 0x000fcc00078e02ff */
[----:B------:R-:W2:Y:S01]  /*0ee0*/  LDC R3, c[0x0][R3+0x2a4] ;  /* 0x0000a90003037b82 */ /* 0x000ea20000000800 */
[----:B------:R-:W4:Y:S01]  /*0ef0*/  F2I.U32.TRUNC.NTZ R60, R4 ;  /* 0x00000004003c7305 */ /* 0x000f22000020f000 */
[----:B------:R-:W-:Y:S01]  /*0f00*/  MOV R20, UR4 ;  /* 0x0000000400147c02 */ /* 0x000fe20008000f00 */
[----:B---3--:R-:W-:-:S05]  /*0f10*/  FMUL R2, R2, UR7 ;  /* 0x0000000702027c20 */ /* 0x008fca0008400000 */
[----:B------:R-:W-:Y:S01]  /*0f20*/  BAR.SYNC.DEFER_BLOCKING 0x0 ;  /* 0x0000000000007b1d */ /* 0x000fe20000010000 */
[----:B------:R-:W-:-:S05]  /*0f30*/  ISETP.GE.AND P0, PT, R9, 0x1, PT ;  /* 0x000000010900780c */ /* 0x000fca0003f06270 */
[----:B------:R-:W3:Y:S02]  /*0f40*/  F2I.U32.TRUNC.NTZ R58, R2 ;  /* 0x00000002003a7305 */ /* 0x000ee4000020f000 */
[----:B------:R-:W2:Y:S01]  /*0f50*/  S2UR UR36, SR_CTAID.Z ;  /* 0x00000000002479c3 */ /* 0x000ea20000002700 */
[----:B----4-:R-:W-:-:S05]  /*0f60*/  IADD3 R60, PT, PT, -R60, RZ, RZ ;  /* 0x000000ff3c3c7210 */ /* 0x010fca0007ffe1ff */
[----:B-1----:R-:W-:Y:S01]  /*0f70*/  IMAD R60, R5, R60, UR5 ;  /* 0x00000005053c7e24 */ /* 0x002fe2000f8e023c */
[----:B---3--:R-:W-:-:S05]  /*0f80*/  IADD3 R58, PT, PT, -R58, RZ, RZ ;  /* 0x000000ff3a3a7210 */ /* 0x008fca0007ffe1ff */
[----:B--2---:R-:W-:Y:S01]  /*0f90*/  IMAD R58, R3, R58, UR4 ;  /* 0x00000004033a7e24 */ /* 0x004fe2000f8e023a */
[----:B------:R-:W-:Y:S06]  /*0fa0*/  @!P0 BRA `(.L_x_15) ;  /* 0x0000000000b88947 */ /* 0x000fec0003800000 */
[----:B------:R-:W1:Y:S01]  /*0fb0*/  LDC.64 R4, c[0x0][0xb18] ;  /* 0x0002c600ff047b82 */ /* 0x000e620000000a00 */
[----:B------:R-:W-:-:S07]  /*0fc0*/  ISETP.NE.AND P0, PT, R9, 0x1, PT ;  /* 0x000000010900780c */ /* 0x000fce0003f05270 */
[----:B------:R-:W2:Y:S08]  /*0fd0*/  LDC R10, c[0x0][0xb0c] ;  /* 0x0002c300ff0a7b82 */ /* 0x000eb00000000800 */
[----:B------:R-:W3:Y:S08]  /*0fe0*/  LDC R11, c[0x0][0x370] ;  /* 0x0000dc00ff0b7b82 */ /* 0x000ef00000000800 */
[----:B------:R-:W4:Y:S01]  /*0ff0*/  LDC R12, c[0x0][0x374] ;  /* 0x0000dd00ff0c7b82 */ /* 0x000f220000000800 */
[----:B-1----:R-:W-:-:S07]  /*1000*/  ISETP.NE.AND P1, PT, R4, 0x1, PT ;  /* 0x000000010400780c */ /* 0x002fce0003f25270 */
[----:B------:R-:W3:Y:S01]  /*1010*/  LDC.64 R6, c[0x0][0xb10] ;  /* 0x0002c400ff067b82 */ /* 0x000ee20000000a00 */
[----:B--2---:R-:W-:-:S07]  /*1020*/  ISETP.NE.AND P2, PT, R10, 0x1, PT ;  /* 0x000000010a00780c */ /* 0x004fce0003f45270 */
[----:B------:R-:W1:Y:S08]  /*1030*/  LDC R8, c[0x0][0xb20] ;  /* 0x0002c800ff087b82 */ /* 0x000e700000000800 */
[----:B------:R-:W2:Y:S01]  /*1040*/  LDC.64 R2, c[0x0][0xb28] ;  /* 0x0002ca00ff027b82 */ /* 0x000ea20000000a00 */
[----:B----4-:R-:W-:-:S04]  /*1050*/  IMAD.HI.U32 R13, R12, R5, RZ ;  /* 0x000000050c0d7227 */ /* 0x010fc800078e00ff */
[----:B------:R-:W-:-:S04]  /*1060*/  IMAD.HI.U32 R5, R20, R5, RZ ;  /* 0x0000000514057227 */ /* 0x000fc800078e00ff */
[----:B---3--:R-:W-:-:S04]  /*1070*/  IMAD.HI.U32 R14, R11, R6, RZ ;  /* 0x000000060b0e7227 */ /* 0x008fc800078e00ff */
[C---:B------:R-:W-:Y:S01]  /*1080*/  IMAD.HI.U32 R16, R21.reuse, R6, RZ ;  /* 0x0000000615107227 */ /* 0x040fe200078e00ff */
[-C--:B------:R-:W-:Y:S02]  /*1090*/  @P2 SHF.R.U32.HI R11, RZ, R7.reuse, R14 ;  /* 0x00000007ff0b2219 */ /* 0x080fe4000001160e */
[-C--:B-1----:R-:W-:Y:S02]  /*10a0*/  @P1 SHF.R.U32.HI R12, RZ, R8.reuse, R13 ;  /* 0x00000008ff0c1219 */ /* 0x082fe4000001160d */
[----:B------:R-:W-:Y:S02]  /*10b0*/  SHF.R.U32.HI R5, RZ, R8, R5 ;  /* 0x00000008ff057219 */ /* 0x000fe40000011605 */
[----:B------:R-:W-:Y:S02]  /*10c0*/  SHF.R.U32.HI R16, RZ, R7, R16 ;  /* 0x00000007ff107219 */ /* 0x000fe40000011610 */
[----:B------:R-:W-:Y:S01]  /*10d0*/  SEL R5, R20, R5, !P1 ;  /* 0x0000000514057207 */ /* 0x000fe20004800000 */
[----:B--2---:R-:W-:Y:S01]  /*10e0*/  IMAD.HI.U32 R14, R12, R2, RZ ;  /* 0x000000020c0e7227 */ /* 0x004fe200078e00ff */
[----:B------:R-:W-:-:S02]  /*10f0*/  SEL R7, R21, R16, !P2 ;  /* 0x0000001015077207 */ /* 0x000fc40005000000 */
[----:B------:R-:W-:Y:S01]  /*1100*/  IADD3 R13, PT, PT, -R5, RZ, RZ ;  /* 0x000000ff050d7210 */ /* 0x000fe20007ffe1ff */
[----:B------:R-:W-:Y:S01]  /*1110*/  IMAD.HI.U32 R6, R11, R2, RZ ;  /* 0x000000020b067227 */ /* 0x000fe200078e00ff */
[----:B------:R-:W-:-:S03]  /*1120*/  @P0 SHF.R.U32.HI R12, RZ, R3, R14 ;  /* 0x00000003ff0c0219 */ /* 0x000fc6000001160e */
[----:B------:R-:W-:Y:S01]  /*1130*/  IMAD R13, R4, R13, R20 ;  /* 0x0000000d040d7224 */ /* 0x000fe200078e0214 */
[----:B------:R-:W-:Y:S01]  /*1140*/  @P0 SHF.R.U32.HI R11, RZ, R3, R6 ;  /* 0x00000003ff0b0219 */ /* 0x000fe20000011606 */
[----:B------:R-:W-:-:S04]  /*1150*/  IMAD R12, R12, R9, RZ ;  /* 0x000000090c0c7224 */ /* 0x000fc800078e02ff */
[----:B------:R-:W-:Y:S01]  /*1160*/  IMAD R6, R11, R9, RZ ;  /* 0x000000090b067224 */ /* 0x000fe200078e02ff */
[----:B------:R-:W-:-:S04]  /*1170*/  ISETP.GE.AND P1, PT, R5, R12, PT ;  /* 0x0000000c0500720c */ /* 0x000fc80003f26270 */
[----:B------:R-:W-:Y:S01]  /*1180*/  ISETP.GE.OR P1, PT, R7, R6, P1 ;  /* 0x000000060700720c */ /* 0x000fe20000f26670 */
[----:B------:R-:W-:-:S05]  /*1190*/  IMAD.HI.U32 R6, R5, R2, RZ ;  /* 0x0000000205067227 */ /* 0x000fca00078e00ff */
[----:B------:R-:W-:-:S04]  /*11a0*/  SHF.R.U32.HI R6, RZ, R3, R6 ;  /* 0x00000003ff067219 */ /* 0x000fc80000011606 */
[----:B------:R-:W-:-:S03]  /*11b0*/  SEL R6, R5, R6, !P0 ;  /* 0x0000000605067207 */ /* 0x000fc60004000000 */
[----:B------:R-:W-:Y:S01]  /*11c0*/  @!P1 IMAD.HI.U32 R8, R7, R2, RZ ;  /* 0x0000000207089227 */ /* 0x000fe200078e00ff */
[----:B------:R-:W-:-:S04]  /*11d0*/  IADD3 R2, PT, PT, -R6, RZ, RZ ;  /* 0x000000ff06027210 */ /* 0x000fc80007ffe1ff */
[----:B------:R-:W-:Y:S01]  /*11e0*/  @!P1 SHF.R.U32.HI R8, RZ, R3, R8 ;  /* 0x00000003ff089219 */ /* 0x000fe20000011608 */
[----:B------:R-:W-:-:S03]  /*11f0*/  IMAD R2, R9, R2, R5 ;  /* 0x0000000209027224 */ /* 0x000fc600078e0205 */
[----:B------:R-:W-:-:S05]  /*1200*/  @!P1 SEL R3, R7, R8, !P0 ;  /* 0x0000000807039207 */ /* 0x000fca0004000000 */
[--C-:B------:R-:W-:Y:S02]  /*1210*/  @!P1 IMAD.IADD R6, R6, 0x1, -R3.reuse ;  /* 0x0000000106069824 */ /* 0x100fe400078e0a03 */
[----:B------:R-:W-:Y:S01]  /*1220*/  @!P1 IMAD R3, R2, R11, R3 ;  /* 0x0000000b02039224 */ /* 0x000fe200078e0203 */
[----:B------:R-:W-:Y:S01]  /*1230*/  IADD3 R2, PT, PT, -R7, RZ, RZ ;  /* 0x000000ff07027210 */ /* 0x000fe20007ffe1ff */
[----:B------:R-:W-:Y:S02]  /*1240*/  @!P1 IMAD R5, R6, R9, R7 ;  /* 0x0000000906059224 */ /* 0x000fe400078e0207 */
[----:B------:R-:W-:Y:S02]  /*1250*/  @!P1 IMAD.MOV.U32 R7, RZ, RZ, R3 ;  /* 0x000000ffff079224 */ /* 0x000fe400078e0003 */
[----:B------:R-:W-:Y:S02]  /*1260*/  IMAD R2, R10, R2, R21 ;  /* 0x000000020a027224 */ /* 0x000fe400078e0215 */
[----:B------:R-:W-:-:S02]  /*1270*/  IMAD R20, R5, R4, R13 ;  /* 0x0000000405147224 */ /* 0x000fc400078e020d */
[----:B------:R-:W-:Y:S02]  /*1280*/  IMAD R21, R7, R10, R2 ;  /* 0x0000000a07157224 */ /* 0x000fe400078e0202 */
.L_x_15:
[----:B------:R-:W1:Y:S01]  /*1290*/  LDCU UR4, c[0x0][0xb30] ;  /* 0x00016600ff0477ac */ /* 0x000e620008000800 */
[----:B------:R-:W2:Y:S08]  /*12a0*/  S2UR UR37, SR_CgaCtaId ;  /* 0x00000000002579c3 */ /* 0x000eb00000008800 */
[----:B------:R-:W3:Y:S01]  /*12b0*/  LDC R26, c[0x0][0xb24] ;  /* 0x0002c900ff1a7b82 */ /* 0x000ee20000000800 */
[----:B-1----:R-:W-:-:S09]  /*12c0*/  UISETP.NE.AND UP1, UPT, UR4, 0x1, UPT ;  /* 0x000000010400788c */ /* 0x002fd2000bf25270 */
[----:B--2---:R-:W-:Y:S05]  /*12d0*/  BRA.U UP1, `(.L_x_16) ;  /* 0x0000000101407547 */ /* 0x004fea000b800000 */
[----:B------:R-:W1:Y:S08]  /*12e0*/  LDC.64 R4, c[0x0][0xb10] ;  /* 0x0002c400ff047b82 */ /* 0x000e700000000a00 */
[----:B------:R-:W2:Y:S08]  /*12f0*/  LDC.64 R2, c[0x0][0xb18] ;  /* 0x0002c600ff027b82 */ /* 0x000eb00000000a00 */
[----:B------:R-:W4:Y:S08]  /*1300*/  LDC R6, c[0x0][0xb20] ;  /* 0x0002c800ff067b82 */ /* 0x000f300000000800 */
[----:B------:R-:W3:Y:S01]  /*1310*/  LDC R8, c[0x0][0xb0c] ;  /* 0x0002c300ff087b82 */ /* 0x000ee20000000800 */
[----:B-1----:R-:W-:-:S05]  /*1320*/  IMAD.HI.U32 R4, R21, R4, RZ ;  /* 0x0000000415047227 */ /* 0x002fca00078e00ff */
[----:B------:R-:W-:Y:S01]  /*1330*/  SHF.R.U32.HI R4, RZ, R5, R4 ;  /* 0x00000005ff047219 */ /* 0x000fe20000011604 */
[----:B--2---:R-:W-:Y:S01]  /*1340*/  IMAD.HI.U32 R3, R20, R3, RZ ;  /* 0x0000000314037227 */ /* 0x004fe200078e00ff */
[----:B------:R-:W-:-:S04]  /*1350*/  ISETP.NE.AND P0, PT, R2, 0x1, PT ;  /* 0x000000010200780c */ /* 0x000fc80003f05270 */
[----:B----4-:R-:W-:-:S04]  /*1360*/  SHF.R.U32.HI R3, RZ, R6, R3 ;  /* 0x00000006ff037219 */ /* 0x010fc80000011603 */
[----:B------:R-:W-:Y:S02]  /*1370*/  SEL R3, R20, R3, !P0 ;  /* 0x0000000314037207 */ /* 0x000fe40004000000 */
[----:B---3--:R-:W-:-:S04]  /*1380*/  ISETP.NE.AND P1, PT, R8, 0x1, PT ;  /* 0x000000010800780c */ /* 0x008fc80003f25270 */
[----:B------:R-:W-:-:S05]  /*1390*/  SEL R4, R21, R4, !P1 ;  /* 0x0000000415047207 */ /* 0x000fca0004800000 */
[----:B------:R-:W-:Y:S02]  /*13a0*/  IMAD.IADD R5, R3, 0x1, -R4 ;  /* 0x0000000103057824 */ /* 0x000fe400078e0a04 */
[----:B------:R-:W-:Y:S02]  /*13b0*/  IMAD.IADD R3, R4, 0x1, -R3 ;  /* 0x0000000104037824 */ /* 0x000fe400078e0a03 */
[----:B------:R-:W-:Y:S02]  /*13c0*/  IMAD R21, R5, R8, R21 ;  /* 0x0000000805157224 */ /* 0x000fe400078e0215 */
[----:B------:R-:W-:-:S07]  /*13d0*/  IMAD R20, R3, R2, R20 ;  /* 0x0000000203147224 */ /* 0x000fce00078e0214 */
.L_x_16:
[----:B------:R-:W-:Y:S01]  /*13e0*/  BAR.SYNC.DEFER_BLOCKING 0x0 ;  /* 0x0000000000007b1d */ /* 0x000fe20000010000 */
[----:B------:R-:W-:Y:S01]  /*13f0*/  UISETP.NE.AND UP1, UPT, UR8, 0x2, UPT ;  /* 0x000000020800788c */ /* 0x000fe2000bf25270 */
[----:B------:R-:W-:Y:S02]  /*1400*/  ISETP.NE.OR P5, PT, R0, 0x2, !P5 ;  /* 0x000000020000780c */ /* 0x000fe40006fa5670 */
[----:B------:R-:W-:-:S06]  /*1410*/  LOP3.LUT R2, R72, 0x1f, RZ, 0xc0, !PT ;  /* 0x0000001f48027812 */ /* 0x000fcc00078ec0ff */
[----:B------:R-:W-:Y:S05]  /*1420*/  BRA.U UP1, `(.L_x_17) ;  /* 0x0000001101f07547 */ /* 0x000fea000b800000 */
[----:B------:R-:W1:Y:S01]  /*1430*/  LDCU UR13, c[0x0][0x38c] ;  /* 0x00007180ff0d77ac */ /* 0x000e620008000800 */
[----:B------:R-:W2:Y:S01]  /*1440*/  LDC R9, c[0x0][0x370] ;  /* 0x0000dc00ff097b82 */ /* 0x000ea20000000800 */
[----:B------:R-:W-:Y:S01]  /*1450*/  PLOP3.LUT P1, PT, PT, PT, UP2, 0x80, 0x8 ;  /* 0x000000000008781c */ /* 0x000fe20003f2f028 */
[----:B------:R-:W-:Y:S01]  /*1460*/  HFMA2 R12, -RZ, RZ, 0, 0 ;  /* 0x00000000ff0c7431 */ /* 0x000fe200000001ff */
[----:B------:R-:W-:Y:S01]  /*1470*/  ISETP.EQ.OR P4, PT, R2, RZ, P5 ;  /* 0x000000ff0200720c */ /* 0x000fe20002f82670 */
[----:B------:R-:W-:Y:S01]  /*1480*/  IMAD.MOV.U32 R15, RZ, RZ, 0x1 ;  /* 0x00000001ff0f7424 */ /* 0x000fe200078e00ff */
[----:B------:R-:W-:Y:S01]  /*1490*/  PLOP3.LUT P1, PT, P1, PT, PT, 0x8, 0x80 ;  /* 0x000000000080781c */ /* 0x000fe20000f2e170 */
[----:B------:R-:W-:Y:S01]  /*14a0*/  IMAD.MOV.U32 R14, RZ, RZ, RZ ;  /* 0x000000ffff0e7224 */ /* 0x000fe200078e00ff */
[----:B------:R-:W-:Y:S01]  /*14b0*/  MOV R8, 0x1 ;  /* 0x0000000100087802 */ /* 0x000fe20000000f00 */
[----:B------:R-:W4:Y:S01]  /*14c0*/  LDC R0, c[0x0][0x374] ;  /* 0x0000dd00ff007b82 */ /* 0x000f220000000800 */
[----:B------:R-:W-:Y:S01]  /*14d0*/  IMAD.MOV.U32 R10, RZ, RZ, RZ ;  /* 0x000000ffff0a7224 */ /* 0x000fe200078e00ff */
[----:B------:R-:W2:Y:S01]  /*14e0*/  LDCU.64 UR22, c[0x0][0x348] ;  /* 0x00006900ff1677ac */ /* 0x000ea20008000a00 */
[----:B------:R-:W-:Y:S01]  /*14f0*/  UMOV UR6, URZ ;  /* 0x000000ff00067c82 */ /* 0x000fe20008000000 */
[----:B-1----:R-:W-:-:S04]  /*1500*/  UIADD3 UR5, UPT, UPT, UR13, 0x3f, URZ ;  /* 0x0000003f0d057890 */ /* 0x002fc8000fffe0ff */
[----:B------:R-:W-:-:S04]  /*1510*/  USHF.R.S32.HI UR4, URZ, 0x1f, UR5 ;  /* 0x0000001fff047899 */ /* 0x000fc80008011405 */
[----:B------:R-:W-:-:S04]  /*1520*/  ULEA.HI UR4, UR4, UR5, URZ, 0x6 ;  /* 0x0000000504047291 */ /* 0x000fc8000f8f30ff */
[----:B------:R-:W-:Y:S02]  /*1530*/  USHF.R.S32.HI UR15, URZ, 0x6, UR4 ;  /* 0x00000006ff0f7899 */ /* 0x000fe40008011404 */
[----:B------:R-:W-:Y:S02]  /*1540*/  UIADD3 UR4, UPT, UPT, UR13, -0x1, URZ ;  /* 0xffffffff0d047890 */ /* 0x000fe4000fffe0ff */
[----:B------:R-:W-:Y:S02]  /*1550*/  UISETP.LT.U32.AND UP0, UPT, UR15, 0x8, UPT ;  /* 0x000000080f00788c */ /* 0x000fe4000bf01070 */
[----:B------:R-:W-:Y:S02]  /*1560*/  UISETP.GE.U32.AND UP1, UPT, UR4, -0x7f, UPT ;  /* 0xffffff810400788c */ /* 0x000fe4000bf26070 */
[----:B------:R-:W-:Y:S02]  /*1570*/  USEL UR14, UR15, 0x8, UP0 ;  /* 0x000000080f0e7887 */ /* 0x000fe40008000000 */
[----:B------:R-:W-:-:S02]  /*1580*/  UIADD3 UR13, UPT, UPT, UR13, 0x7e, URZ ;  /* 0x0000007e0d0d7890 */ /* 0x000fc4000fffe0ff */
[----:B------:R-:W-:Y:S02]  /*1590*/  UIADD3 UR5, UPT, UPT, UR14, -0x1, URZ ;  /* 0xffffffff0e057890 */ /* 0x000fe4000fffe0ff */
[----:B------:R-:W-:-:S03]  /*15a0*/  UIADD3 UR7, UPT, UPT, UR15, -UR14, URZ ;  /* 0x8000000e0f077290 */ /* 0x000fc6000fffe0ff */
[----:B------:R-:W-:-:S04]  /*15b0*/  @UP1 UIADD3 UR5, UPT, UPT, UR14, URZ, URZ ;  /* 0x000000ff0e051290 */ /* 0x000fc8000fffe0ff */
[----:B--2---:R-:W-:-:S12]  /*15c0*/  UIADD3 UR5, UPT, UPT, UR5, 0x1, URZ ;  /* 0x0000000105057890 */ /* 0x004fd8000fffe0ff */
.L_x_35:
[----:B------:R-:W-:Y:S01]  /*15d0*/  UISETP.NE.AND UP0, UPT, UR37, URZ, UPT ;  /* 0x000000ff2500728c */ /* 0x000fe2000bf05270 */
[----:B------:R-:W1:Y:S08]  /*15e0*/  S2UR UR37, SR_CgaCtaId ;  /* 0x00000000002579c3 */ /* 0x000e700000008800 */
[----:B------:R-:W-:Y:S05]  /*15f0*/  BRA.U UP0, `(.L_x_18) ;  /* 0x0000000100347547 */ /* 0x000fea000b800000 */
[----:B------:R-:W2:Y:S01]  /*1600*/  S2R R2, SR_CgaCtaId ;  /* 0x0000000000027919 */ /* 0x000ea20000008800 */
[----:B------:R-:W-:-:S04]  /*1610*/  MOV R3, 0x400 ;  /* 0x0000040000037802 */ /* 0x000fc80000000f00 */
[----:B--2---:R-:W-:Y:S02]  /*1620*/  LEA R3, R2, R3, 0x18 ;  /* 0x0000000302037211 */ /* 0x004fe400078ec0ff */
[----:B------:R-:W-:-:S03]  /*1630*/  SHF.L.U32 R2, R8, 0x1f, RZ ;  /* 0x0000001f08027819 */ /* 0x000fc600000006ff */
[----:B------:R-:W-:-:S04]  /*1640*/  IMAD R3, R10, 0x8, R3 ;  /* 0x000000080a037824 */ /* 0x000fc800078e0203 */
[----:B------:R-:W2:Y:S02]  /*1650*/  SYNCS.PHASECHK.TRANS64.TRYWAIT P0, [R3+URZ+0x140], R2 ;  /* 0x00014002030075a7 */ /* 0x000ea400080011ff */
[----:B--2---:R-:W-:Y:S05]  /*1660*/  @!P0 BRA `(.L_x_19) ;  /* 0x0000006800ac8947 */ /* 0x004fea0003800000 */
.L_x_135:
[----:B------:R-:W-:Y:S01]  /*1670*/  VIADD R10, R10, 0x1 ;  /* 0x000000010a0a7836 */ /* 0x000fe20000000000 */
[----:B------:R2:W-:Y:S04]  /*1680*/  SYNCS.ARRIVE.TRANS64.A1T0 RZ, [R3+URZ+0x130], RZ ;  /* 0x000130ff03ff79a7 */ /* 0x0005e800081000ff */
[----:B------:R-:W-:-:S04]  /*1690*/  ISETP.NE.AND P0, PT, R10, 0x2, PT ;  /* 0x000000020a00780c */ /* 0x000fc80003f05270 */
[----:B------:R-:W-:Y:S02]  /*16a0*/  SEL R10, R10, RZ, P0 ;  /* 0x000000ff0a0a7207 */ /* 0x000fe40000000000 */
[----:B--2---:R-:W-:-:S04]  /*16b0*/  SEL R3, RZ, 0x1, P0 ;  /* 0x00000001ff037807 */ /* 0x004fc80000000000 */
[----:B------:R-:W-:-:S07]  /*16c0*/  LOP3.LUT R8, R8, R3, RZ, 0x3c, !PT ;  /* 0x0000000308087212 */ /* 0x000fce00078e3cff */
.L_x_18:
[----:B------:R-:W-:Y:S01]  /*16d0*/  UMOV UR4, 0x400 ;  /* 0x0000040000047882 */ /* 0x000fe20000000000 */
[----:B------:R-:W-:Y:S01]  /*16e0*/  SHF.L.U32 R2, R15, 0x1f, RZ ;  /* 0x0000001f0f027819 */ /* 0x000fe200000006ff */
[----:B-1----:R-:W-:Y:S01]  /*16f0*/  ULEA UR4, UR37, UR4, 0x18 ;  /* 0x0000000425047291 */ /* 0x002fe2000f8ec0ff */
[----:B------:R-:W-:Y:S01]  /*1700*/  R2UR UR35, R21 ;  /* 0x00000000152372ca */ /* 0x000fe200000e0000 */
[----:B------:R-:W-:Y:S01]  /*1710*/  UISETP.GE.U32.AND UP0, UPT, UR13, 0x7f, UPT ;  /* 0x0000007f0d00788c */ /* 0x000fe2000bf06070 */
[----:B------:R-:W-:Y:S01]  /*1720*/  R2UR UR11, R20 ;  /* 0x00000000140b72ca */ /* 0x000fe200000e0000 */
[----:B------:R-:W-:Y:S01]  /*1730*/  ULEA UR8, UR6, UR4, 0x3 ;  /* 0x0000000406087291 */ /* 0x000fe2000f8e18ff */
[----:B------:R-:W-:-:S08]  /*1740*/  UMOV UR24, URZ ;  /* 0x000000ff00187c82 */ /* 0x000fd00008000000 */
[----:B------:R1:W2:Y:S01]  /*1750*/  SYNCS.PHASECHK.TRANS64.TRYWAIT P0, [UR8+0x40], R2 ;  /* 0x00004002ff0075a7 */ /* 0x0002a20008001108 */
[----:B------:R-:W-:Y:S02]  /*1760*/  USHF.L.U32 UR35, UR35, 0x6, URZ ;  /* 0x0000000623237899 */ /* 0x000fe400080006ff */
[----:B------:R-:W-:Y:S01]  /*1770*/  USHF.L.U32 UR11, UR11, 0x7, URZ ;  /* 0x000000070b0b7899 */ /* 0x000fe200080006ff */
[----:B------:R-:W-:Y:S11]  /*1780*/  BRA.U !UP0, `(.L_x_20) ;  /* 0x0000000108a87547 */ /* 0x000ff6000b800000 */
[----:B------:R-:W-:Y:S01]  /*1790*/  UMOV UR16, URZ ;  /* 0x000000ff00107c82 */ /* 0x000fe20008000000 */
[----:B------:R-:W-:-:S05]  /*17a0*/  UMOV UR17, UR6 ;  /* 0x0000000600117c82 */ /* 0x000fca0008000000 */
.L_x_25:
[----:B-1----:R-:W-:Y:S01]  /*17b0*/  ULEA UR33, UR17, UR4, 0x3 ;  /* 0x0000000411217291 */ /* 0x002fe2000f8e18ff */
[----:B--2---:R-:W-:Y:S01]  /*17c0*/  @!P5 MOV R3, 0x6000 ;  /* 0x000060000003d802 */ /* 0x004fe20000000f00 */
[----:B--2---:R-:W-:Y:S10]  /*17d0*/  @P0 BRA `(.L_x_21) ;  /* 0x00000000000c0947 */ /* 0x004ff40003800000 */
[----:B------:R-:W-:-:S04]  /*17e0*/  SHF.L.U32 R5, R15, 0x1f, RZ ;  /* 0x0000001f0f057819 */ /* 0x000fc800000006ff */
[----:B------:R-:W2:Y:S02]  /*17f0*/  SYNCS.PHASECHK.TRANS64.TRYWAIT P0, [UR33+0x40], R5 ;  /* 0x00004005ff0075a7 */ /* 0x000ea40008001121 */
[----:B--2---:R-:W-:Y:S05]  /*1800*/  @!P0 BRA `(.L_x_22) ;  /* 0x0000006800588947 */ /* 0x004fea0003800000 */
.L_x_21:
[----:B------:R2:W-:Y:S01]  /*1810*/  @!P5 SYNCS.ARRIVE.TRANS64 RZ, [UR33], R3 ;  /* 0x00000003ffffd9a7 */ /* 0x0005e20008000021 */
[----:B------:R-:W-:Y:S04]  /*1820*/  BSSY.RECONVERGENT B0, `(.L_x_23) ;  /* 0x0000003000007945 */ /* 0x000fe80003800200 */
[----:B------:R-:W-:Y:S05]  /*1830*/  @P4 BRA `(.L_x_24) ;  /* 0x0000000000044947 */ /* 0x000fea0003800000 */
[----:B------:R-:W-:Y:S05]  /*1840*/  BPT.TRAP 0x1 ;  /* 0x000000040000795c */ /* 0x000fea0000300000 */
.L_x_24:
[----:B------:R-:W-:Y:S05]  /*1850*/  BSYNC.RECONVERGENT B0 ;  /* 0x0000000000007941 */ /* 0x000fea0003800200 */
.L_x_23:
[----:B------:R-:W-:Y:S02]  /*1860*/  UIADD3 UR6, UPT, UPT, UR17, 0x1, URZ ;  /* 0x0000000111067890 */ /* 0x000fe4000fffe0ff */
[----:B------:R-:W-:Y:S02]  /*1870*/  ULEA UR32, UR17, UR4, 0xd ;  /* 0x0000000411207291 */ /* 0x000fe4000f8e68ff */
[----:B------:R-:W-:Y:S02]  /*1880*/  UISETP.NE.AND UP0, UPT, UR6, 0x8, UPT ;  /* 0x000000080600788c */ /* 0x000fe4000bf05270 */
[----:B------:R-:W-:Y:S02]  /*1890*/  UIADD3 UR26, UP1, UPT, UR22, 0x80, URZ ;  /* 0x00000080161a7890 */ /* 0x000fe4000ff3e0ff */
[----:B------:R-:W-:Y:S02]  /*18a0*/  USEL UR9, URZ, 0x1, UP0 ;  /* 0x00000001ff097887 */ /* 0x000fe40008000000 */
[----:B------:R-:W-:-:S02]  /*18b0*/  USEL UR6, UR6, URZ, UP0 ;  /* 0x000000ff06067287 */ /* 0x000fc40008000000 */
[----:B------:R-:W-:Y:S02]  /*18c0*/  UIADD3 UR20, UP0, UPT, UR22, 0x180, URZ ;  /* 0x0000018016147890 */ /* 0x000fe4000ff1e0ff */
[----:B------:R-:W-:Y:S01]  /*18d0*/  ULEA UR8, UR6, UR4, 0x3 ;  /* 0x0000000406087291 */ /* 0x000fe2000f8e18ff */
[----:B------:R-:W-:Y:S01]  /*18e0*/  LOP3.LUT R15, R15, UR9, RZ, 0x3c, !PT ;  /* 0x000000090f0f7c12 */ /* 0x000fe2000f8e3cff */
[----:B------:R-:W-:Y:S02]  /*18f0*/  USHF.L.U32 UR34, UR16, 0x6, URZ ;  /* 0x0000000610227899 */ /* 0x000fe400080006ff */
[----:B------:R-:W-:Y:S01]  /*1900*/  UIADD3.X UR27, UPT, UPT, URZ, UR23, URZ, UP1, !UPT ;  /* 0x00000017ff1b7290 */ /* 0x000fe20008ffe4ff */
[----:B-1----:R-:W-:Y:S01]  /*1910*/  SHF.L.U32 R2, R15, 0x1f, RZ ;  /* 0x0000001f0f027819 */ /* 0x002fe200000006ff */
[----:B------:R-:W-:Y:S02]  /*1920*/  UIADD3 UR32, UPT, UPT, UR32, 0x4400, URZ ;  /* 0x0000440020207890 */ /* 0x000fe4000fffe0ff */
[----:B------:R-:W-:Y:S01]  /*1930*/  UIADD3.X UR21, UPT, UPT, URZ, UR23, URZ, UP0, !UPT ;  /* 0x00000017ff157290 */ /* 0x000fe200087fe4ff */
[----:B------:R1:W1:Y:S01]  /*1940*/  SYNCS.PHASECHK.TRANS64.TRYWAIT P0, [UR8+0x40], R2 ;  /* 0x00004002ff0075a7 */ /* 0x0002620008001108 */
[----:B------:R-:W-:Y:S01]  /*1950*/  ULEA UR8, UR17, UR4, 0xe ;  /* 0x0000000411087291 */ /* 0x000fe2000f8e70ff */
[----:B------:R-:W-:Y:S01]  /*1960*/  UMOV UR18, 0x0 ;  /* 0x0000000000127882 */ /* 0x000fe20000000000 */
[----:B------:R-:W-:-:S02]  /*1970*/  UMOV UR19, 0x10000000 ;  /* 0x1000000000137882 */ /* 0x000fc40000000000 */
[----:B------:R-:W-:Y:S01]  /*1980*/  UIADD3 UR8, UPT, UPT, UR8, 0x14400, URZ ;  /* 0x0001440008087890 */ /* 0x000fe2000fffe0ff */
[----:B------:R1:W-:Y:S01]  /*1990*/  UTMALDG.3D [UR32], [UR26], desc[UR18] ;  /* 0x000012201a0075b4 */ /* 0x0003e20008011000 */
[----:B------:R-:W-:Y:S01]  /*19a0*/  UMOV UR12, UR36 ;  /* 0x00000024000c7c82 */ /* 0x000fe20008000000 */
[----:B------:R-:W-:Y:S01]  /*19b0*/  UMOV UR9, UR33 ;  /* 0x0000002100097c82 */ /* 0x000fe20008000000 */
[----:B------:R-:W-:Y:S01]  /*19c0*/  UMOV UR10, UR34 ;  /* 0x00000022000a7c82 */ /* 0x000fe20008000000 */
[----:B------:R-:W-:Y:S01]  /*19d0*/  UIADD3 UR16, UPT, UPT, UR16, 0x1, URZ ;  /* 0x0000000110107890 */ /* 0x000fe2000fffe0ff */
[----:B------:R-:W-:Y:S01]  /*19e0*/  UMOV UR24, UR5 ;  /* 0x0000000500187c82 */ /* 0x000fe20008000000 */
[----:B------:R-:W-:Y:S02]  /*19f0*/  UMOV UR17, UR6 ;  /* 0x0000000600117c82 */ /* 0x000fe40008000000 */
[----:B------:R1:W-:Y:S01]  /*1a00*/  UTMALDG.3D [UR8], [UR20], desc[UR18] ;  /* 0x00001208140075b4 */ /* 0x0003e20008011000 */
[----:B------:R-:W-:-:S09]  /*1a10*/  UISETP.NE.AND UP0, UPT, UR16, UR5, UPT ;  /* 0x000000051000728c */ /* 0x000fd2000bf05270 */
[----:B------:R-:W-:Y:S05]  /*1a20*/  BRA.U UP0, `(.L_x_25) ;  /* 0xfffffffd00607547 */ /* 0x000fea000b83ffff */
.L_x_20:
[----:B-1----:R-:W-:Y:S01]  /*1a30*/  ULEA UR8, UR6, UR4, 0x3 ;  /* 0x0000000406087291 */ /* 0x002fe2000f8e18ff */
[----:B------:R-:W-:Y:S01]  /*1a40*/  SHF.L.U32 R2, R15, 0x1f, RZ ;  /* 0x0000001f0f027819 */ /* 0x000fe200000006ff */
[----:B------:R-:W-:Y:S01]  /*1a50*/  @!P1 SYNCS.ARRIVE.TRANS64.A1T0 RZ, [UR4+0xc8], RZ ;  /* 0x0000c8ffffff99a7 */ /* 0x000fe20008100004 */
[----:B------:R-:W-:-:S06]  /*1a60*/  UISETP.GT.AND UP0, UPT, UR15, UR14, UPT ;  /* 0x0000000e0f00728c */ /* 0x000fcc000bf04270 */
[----:B--2---:R1:W2:Y:S03]  /*1a70*/  SYNCS.PHASECHK.TRANS64.TRYWAIT P0, [UR8+0x40], R2 ;  /* 0x00004002ff0075a7 */ /* 0x0042a60008001108 */
[----:B------:R-:W-:Y:S05]  /*1a80*/  BRA.U !UP0, `(.L_x_26) ;  /* 0x0000000108ac7547 */ /* 0x000fea000b800000 */
[----:B------:R-:W-:Y:S01]  /*1a90*/  UIADD3 UR21, UPT, UPT, UR7, UR24, URZ ;  /* 0x0000001807157290 */ /* 0x000fe2000fffe0ff */
[----:B------:R-:W-:-:S11]  /*1aa0*/  UMOV UR25, UR6 ;  /* 0x0000000600197c82 */ /* 0x000fd60008000000 */
.L_x_31:
[----:B-1----:R-:W-:Y:S01]  /*1ab0*/  ULEA UR17, UR25, UR4, 0x3 ;  /* 0x0000000419117291 */ /* 0x002fe2000f8e18ff */
[----:B--2---:R-:W-:Y:S01]  /*1ac0*/  @!P5 MOV R3, 0x6000 ;  /* 0x000060000003d802 */ /* 0x004fe20000000f00 */
[----:B--2---:R-:W-:Y:S10]  /*1ad0*/  @P0 BRA `(.L_x_27) ;  /* 0x00000000000c0947 */ /* 0x004ff40003800000 */
[----:B------:R-:W-:-:S04]  /*1ae0*/  SHF.L.U32 R5, R15, 0x1f, RZ ;  /* 0x0000001f0f057819 */ /* 0x000fc800000006ff */
[----:B------:R-:W2:Y:S02]  /*1af0*/  SYNCS.PHASECHK.TRANS64.TRYWAIT P0, [UR17+0x40], R5 ;  /* 0x00004005ff0075a7 */ /* 0x000ea40008001111 */
[----:B--2---:R-:W-:Y:S05]  /*1b00*/  @!P0 BRA `(.L_x_28) ;  /* 0x0000006400b08947 */ /* 0x004fea0003800000 */
.L_x_27:
[----:B------:R2:W-:Y:S01]  /*1b10*/  @!P5 SYNCS.ARRIVE.TRANS64 RZ, [UR17], R3 ;  /* 0x00000003ffffd9a7 */ /* 0x0005e20008000011 */
[----:B------:R-:W-:Y:S04]  /*1b20*/  BSSY.RECONVERGENT B0, `(.L_x_29) ;  /* 0x0000003000007945 */ /* 0x000fe80003800200 */
[----:B------:R-:W-:Y:S05]  /*1b30*/  @P4 BRA `(.L_x_30) ;  /* 0x0000000000044947 */ /* 0x000fea0003800000 */
[----:B------:R-:W-:Y:S05]  /*1b40*/  BPT.TRAP 0x1 ;  /* 0x000000040000795c */ /* 0x000fea0000300000 */
.L_x_30:
[----:B------:R-:W-:Y:S05]  /*1b50*/  BSYNC.RECONVERGENT B0 ;  /* 0x0000000000007941 */ /* 0x000fea0003800200 */
.L_x_29:
        /* <DEDUP_REMOVED lines=10> */
[----:B------:R-:W-:Y:S01]  /*1c00*/  UIADD3 UR16, UPT, UPT, UR16, 0x4400, URZ ;  /* 0x0000440010107890 */ /* 0x000fe2000fffe0ff */
[----:B-1----:R-:W-:Y:S01]  /*1c10*/  SHF.L.U32 R2, R15, 0x1f, RZ ;  /* 0x0000001f0f027819 */ /* 0x002fe200000006ff */
[----:B------:R-:W-:Y:S02]  /*1c20*/  UIADD3.X UR31, UPT, UPT, URZ, UR23, URZ, UP1, !UPT ;  /* 0x00000017ff1f7290 */ /* 0x000fe40008ffe4ff */
[----:B------:R-:W-:Y:S01]  /*1c30*/  UIADD3.X UR29, UPT, UPT, URZ, UR23, URZ, UP0, !UPT ;  /* 0x00000017ff1d7290 */ /* 0x000fe200087fe4ff */
[----:B------:R1:W1:Y:S01]  /*1c40*/  SYNCS.PHASECHK.TRANS64.TRYWAIT P0, [UR8+0x40], R2 ;  /* 0x00004002ff0075a7 */ /* 0x0002620008001108 */
[----:B------:R-:W-:Y:S01]  /*1c50*/  ULEA UR8, UR25, UR4, 0xe ;  /* 0x0000000419087291 */ /* 0x000fe2000f8e70ff */
[----:B------:R-:W-:Y:S01]  /*1c60*/  UMOV UR26, 0x0 ;  /* 0x00000000001a7882 */ /* 0x000fe20000000000 */
[----:B------:R-:W-:-:S02]  /*1c70*/  UMOV UR27, 0x10000000 ;  /* 0x10000000001b7882 */ /* 0x000fc40000000000 */
[----:B------:R-:W-:Y:S01]  /*1c80*/  UIADD3 UR8, UPT, UPT, UR8, 0x14400, URZ ;  /* 0x0001440008087890 */ /* 0x000fe2000fffe0ff */
[----:B------:R-:W-:Y:S01]  /*1c90*/  UMOV UR19, UR35 ;  /* 0x0000002300137c82 */ /* 0x000fe20008000000 */
[----:B------:R-:W-:Y:S01]  /*1ca0*/  UMOV UR20, UR36 ;  /* 0x0000002400147c82 */ /* 0x000fe20008000000 */
[----:B------:R-:W-:Y:S01]  /*1cb0*/  UMOV UR12, UR36 ;  /* 0x00000024000c7c82 */ /* 0x000fe20008000000 */
[----:B------:R-:W-:Y:S01]  /*1cc0*/  UMOV UR9, UR17 ;  /* 0x0000001100097c82 */ /* 0x000fe20008000000 */
[----:B------:R-:W-:Y:S01]  /*1cd0*/  UMOV UR10, UR18 ;  /* 0x00000012000a7c82 */ /* 0x000fe20008000000 */
[----:B------:R1:W-:Y:S01]  /*1ce0*/  UTMALDG.3D [UR16], [UR30], desc[UR26] ;  /* 0x00001a101e0075b4 */ /* 0x0003e20008011000 */
[----:B------:R-:W-:Y:S01]  /*1cf0*/  UIADD3 UR24, UPT, UPT, UR24, 0x1, URZ ;  /* 0x0000000118187890 */ /* 0x000fe2000fffe0ff */
[----:B------:R-:W-:-:S03]  /*1d00*/  UMOV UR25, UR6 ;  /* 0x0000000600197c82 */ /* 0x000fc60008000000 */
[----:B------:R-:W-:Y:S01]  /*1d10*/  UISETP.NE.AND UP0, UPT, UR24, UR21, UPT ;  /* 0x000000151800728c */ /* 0x000fe2000bf05270 */
[----:B------:R1:W-:Y:S08]  /*1d20*/  UTMALDG.3D [UR8], [UR28], desc[UR26] ;  /* 0x00001a081c0075b4 */ /* 0x0003f00008011000 */
[----:B------:R-:W-:Y:S05]  /*1d30*/  BRA.U UP0, `(.L_x_31) ;  /* 0xfffffffd005c7547 */ /* 0x000fea000b83ffff */
.L_x_26:
[----:B-1----:R-:W-:Y:S01]  /*1d40*/  LEA R2, R14, UR4, 0x3 ;  /* 0x000000040e027c11 */ /* 0x002fe2000f8e18ff */
[----:B------:R-:W-:Y:S01]  /*1d50*/  NOP ;  /* 0x0000000000007918 */ /* 0x000fe20000000000 */
[----:B--2---:R-:W-:Y:S02]  /*1d60*/  SHF.L.U32 R3, R12, 0x1f, RZ ;  /* 0x0000001f0c037819 */ /* 0x004fe400000006ff */
[----:B------:R-:W-:Y:S02]  /*1d70*/  LEA R4, R14, UR4, 0x4 ;  /* 0x000000040e047c11 */ /* 0x000fe4000f8e20ff */
[----:B------:R-:W1:Y:S02]  /*1d80*/  SYNCS.PHASECHK.TRANS64.TRYWAIT P0, [R2+URZ+0xd0], R3 ;  /* 0x0000d003020075a7 */ /* 0x000e6400080011ff */
[----:B-1----:R-:W-:Y:S05]  /*1d90*/  @!P0 BRA `(.L_x_32) ;  /* 0x0000006400248947 */ /* 0x002fea0003800000 */
.L_x_138:
[----:B------:R-:W2:Y:S01]  /*1da0*/  LDS.128 R4, [R4+0x160] ;  /* 0x0001600004047984 */ /* 0x000ea20000000c00 */
[----:B---3--:R-:W-:Y:S01]  /*1db0*/  ISETP.GE.AND P0, PT, R26, 0x1, PT ;  /* 0x000000011a00780c */ /* 0x008fe20003f06270 */
[----:B-1----:R-:W-:Y:S01]  /*1dc0*/  VIADD R2, R2, 0xe0 ;  /* 0x000000e002027836 */ /* 0x002fe20000000000 */
[----:B------:R-:W-:Y:S01]  /*1dd0*/  @!PT LDS RZ, [RZ] ;  /* 0x00000000fffff984 */ /* 0x000fe20000000800 */
[----:B------:R-:W-:Y:S01]  /*1de0*/  @!PT LDS RZ, [RZ] ;  /* 0x00000000fffff984 */ /* 0x000fe20000000800 */
[----:B------:R-:W-:Y:S01]  /*1df0*/  @!PT LDS RZ, [RZ] ;  /* 0x00000000fffff984 */ /* 0x000fe20000000800 */
[----:B------:R-:W-:Y:S01]  /*1e00*/  @!PT LDS RZ, [RZ] ;  /* 0x00000000fffff984 */ /* 0x000fe20000000800 */
[----:B------:R1:W-:Y:S06]  /*1e10*/  MEMBAR.ALL.CTA ;  /* 0x0000000000007992 */ /* 0x0003ec0000008000 */
[----:B-1----:R-:W1:Y:S01]  /*1e20*/  FENCE.VIEW.ASYNC.S ;  /* 0x00000000000073c6 */ /* 0x002e620000000000 */
[----:B------:R-:W-:-:S04]  /*1e30*/  PRMT R2, RZ, 0x654, R2 ;  /* 0x00000654ff027816 */ /* 0x000fc80000000002 */
[----:B-1----:R1:W-:Y:S01]  /*1e40*/  SYNCS.ARRIVE.TRANS64.RED.A1T0 RZ, [R2+URZ], RZ ;  /* 0x000000ff02ff79a7 */ /* 0x0023e200081004ff */
[----:B--2---:R-:W-:-:S13]  /*1e50*/  LOP3.LUT P2, RZ, R6, 0x1, RZ, 0xc0, !PT ;  /* 0x0000000106ff7812 */ /* 0x004fda000784c0ff */
[----:B------:R-:W-:Y:S01]  /*1e60*/  @P2 SHF.R.U32.HI R3, RZ, 0x10, R5 ;  /* 0x00000010ff032819 */ /* 0x000fe20000011605 */
[----:B------:R-:W-:Y:S01]  /*1e70*/  VOTEU.ANY UP0, P2 ;  /* 0x0000000000ff7886 */ /* 0x000fe20001000100 */
[----:B------:R-:W-:Y:S02]  /*1e80*/  @P2 MOV R13, R4 ;  /* 0x00000004000d2202 */ /* 0x000fe40000000f00 */
[----:B------:R-:W-:Y:S02]  /*1e90*/  @P2 R2UR.BROADCAST UR8, R3 ;  /* 0x00000000030822ca */ /* 0x000fe400008e0000 */
[----:B------:R-:W-:-:S11]  /*1ea0*/  @P2 LOP3.LUT R11, R5, 0xffff, RZ, 0xc0, !PT ;  /* 0x0000ffff050b2812 */ /* 0x000fd600078ec0ff */
[----:B------:R-:W-:Y:S01]  /*1eb0*/  @UP0 UMOV UR36, UR8 ;  /* 0x0000000800240c82 */ /* 0x000fe20008000000 */
[----:B-1----:R-:W-:Y:S05]  /*1ec0*/  @!P0 BRA `(.L_x_33) ;  /* 0x0000000000b88947 */ /* 0x002fea0003800000 */
[----:B------:R-:W4:Y:S01]  /*1ed0*/  LDC.64 R4, c[0x0][0xb18] ;  /* 0x0002c600ff047b82 */ /* 0x000f220000000a00 */
[----:B------:R-:W-:-:S07]  /*1ee0*/  ISETP.NE.AND P3, PT, R26, 0x1, PT ;  /* 0x000000011a00780c */ /* 0x000fce0003f65270 */
[----:B------:R-:W1:Y:S08]  /*1ef0*/  LDC.64 R6, c[0x0][0xb10] ;  /* 0x0002c400ff067b82 */ /* 0x000e700000000a00 */
[----:B------:R-:W2:Y:S08]  /*1f00*/  LDC R16, c[0x0][0xb20] ;  /* 0x0002c800ff107b82 */ /* 0x000eb00000000800 */
[----:B------:R-:W3:Y:S01]  /*1f10*/  LDC R18, c[0x0][0xb0c] ;  /* 0x0002c300ff127b82 */ /* 0x000ee20000000800 */
[----:B----4-:R-:W-:Y:S01]  /*1f20*/  IMAD.HI.U32 R17, R0, R5, RZ ;  /* 0x0000000500117227 */ /* 0x010fe200078e00ff */
[----:B------:R-:W-:-:S03]  /*1f30*/  ISETP.NE.AND P0, PT, R4, 0x1, PT ;  /* 0x000000010400780c */ /* 0x000fc60003f05270 */
[----:B------:R-:W-:-:S03]  /*1f40*/  IMAD.HI.U32 R5, R11, R5, RZ ;  /* 0x000000050b057227 */ /* 0x000fc600078e00ff */
[----:B------:R-:W4:Y:S01]  /*1f50*/  LDC.64 R2, c[0x0][0xb28] ;  /* 0x0002ca00ff027b82 */ /* 0x000f220000000a00 */
[----:B-1----:R-:W-:-:S04]  /*1f60*/  IMAD.HI.U32 R20, R9, R6, RZ ;  /* 0x0000000609147227 */ /* 0x002fc800078e00ff */
[----:B------:R-:W-:Y:S01]  /*1f70*/  IMAD.HI.U32 R22, R13, R6, RZ ;  /* 0x000000060d167227 */ /* 0x000fe200078e00ff */
[----:B------:R-:W-:Y:S02]  /*1f80*/  SHF.R.U32.HI R20, RZ, R7, R20 ;  /* 0x00000007ff147219 */ /* 0x000fe40000011614 */
[-C--:B--2---:R-:W-:Y:S02]  /*1f90*/  SHF.R.U32.HI R17, RZ, R16.reuse, R17 ;  /* 0x00000010ff117219 */ /* 0x084fe40000011611 */
[----:B------:R-:W-:Y:S02]  /*1fa0*/  SHF.R.U32.HI R16, RZ, R16, R5 ;  /* 0x00000010ff107219 */ /* 0x000fe40000011605 */
[----:B------:R-:W-:Y:S02]  /*1fb0*/  SEL R17, R0, R17, !P0 ;  /* 0x0000001100117207 */ /* 0x000fe40004000000 */
[----:B------:R-:W-:Y:S02]  /*1fc0*/  SHF.R.U32.HI R22, RZ, R7, R22 ;  /* 0x00000007ff167219 */ /* 0x000fe40000011616 */
[----:B---3--:R-:W-:-:S02]  /*1fd0*/  ISETP.NE.AND P1, PT, R18, 0x1, PT ;  /* 0x000000011200780c */ /* 0x008fc40003f25270 */
[----:B------:R-:W-:Y:S02]  /*1fe0*/  SEL R5, R11, R16, !P0 ;  /* 0x000000100b057207 */ /* 0x000fe40004000000 */
[----:B------:R-:W-:Y:S02]  /*1ff0*/  SEL R19, R9, R20, !P1 ;  /* 0x0000001409137207 */ /* 0x000fe40004800000 */
[----:B------:R-:W-:Y:S01]  /*2000*/  SEL R7, R13, R22, !P1 ;  /* 0x000000160d077207 */ /* 0x000fe20004800000 */
[----:B----4-:R-:W-:-:S04]  /*2010*/  IMAD.HI.U32 R20, R17, R2, RZ ;  /* 0x0000000211147227 */ /* 0x010fc800078e00ff */
[----:B------:R-:W-:Y:S01]  /*2020*/  IMAD.HI.U32 R6, R19, R2, RZ ;  /* 0x0000000213067227 */ /* 0x000fe200078e00ff */
[----:B------:R-:W-:-:S04]  /*2030*/  @P3 SHF.R.U32.HI R17, RZ, R3, R20 ;  /* 0x00000003ff113219 */ /* 0x000fc80000011614 */
        /* <DEDUP_REMOVED lines=8> */
[----:B------:R-:W-:-:S04]  /*20c0*/  @!P0 IMAD.HI.U32 R16, R7, R2, RZ ;  /* 0x0000000207108227 */ /* 0x000fc800078e00ff */
[----:B------:R-:W-:Y:S01]  /*20d0*/  IMAD.MOV R2, RZ, RZ, -R6 ;  /* 0x000000ffff027224 */ /* 0x000fe200078e0a06 */
[----:B------:R-:W-:-:S03]  /*20e0*/  @!P0 SHF.R.U32.HI R16, RZ, R3, R16 ;  /* 0x00000003ff108219 */ /* 0x000fc60000011610 */
[----:B------:R-:W-:Y:S01]  /*20f0*/  IMAD R2, R26, R2, R5 ;  /* 0x000000021a027224 */ /* 0x000fe200078e0205 */
[----:B------:R-:W-:Y:S02]  /*2100*/  @!P0 SEL R3, R7, R16, !P3 ;  /* 0x0000001007038207 */ /* 0x000fe40005800000 */
[----:B------:R-:W-:-:S03]  /*2110*/  IADD3 R16, PT, PT, -R5, RZ, RZ ;  /* 0x000000ff05107210 */ /* 0x000fc60007ffe1ff */
[--C-:B------:R-:W-:Y:S02]  /*2120*/  @!P0 IMAD.IADD R6, R6, 0x1, -R3.reuse ;  /* 0x0000000106068824 */ /* 0x100fe400078e0a03 */
[----:B------:R-:W-:Y:S01]  /*2130*/  @!P0 IMAD R3, R2, R19, R3 ;  /* 0x0000001302038224 */ /* 0x000fe200078e0203 */
[----:B------:R-:W-:Y:S01]  /*2140*/  IADD3 R2, PT, PT, -R7, RZ, RZ ;  /* 0x000000ff07027210 */ /* 0x000fe20007ffe1ff */
[----:B------:R-:W-:Y:S02]  /*2150*/  @!P0 IMAD R5, R26, R6, R7 ;  /* 0x000000061a058224 */ /* 0x000fe400078e0207 */
[----:B------:R-:W-:Y:S02]  /*2160*/  IMAD R11, R4, R16, R11 ;  /* 0x00000010040b7224 */ /* 0x000fe400078e020b */
[----:B------:R-:W-:Y:S02]  /*2170*/  @!P0 IMAD.MOV.U32 R7, RZ, RZ, R3 ;  /* 0x000000ffff078224 */ /* 0x000fe400078e0003 */
[----:B------:R-:W-:-:S02]  /*2180*/  IMAD R2, R18, R2, R13 ;  /* 0x0000000212027224 */ /* 0x000fc400078e020d */
[----:B------:R-:W-:Y:S02]  /*2190*/  IMAD R11, R5, R4, R11 ;  /* 0x00000004050b7224 */ /* 0x000fe400078e020b */
[----:B------:R-:W-:Y:S02]  /*21a0*/  IMAD R13, R7, R18, R2 ;  /* 0x00000012070d7224 */ /* 0x000fe400078e0202 */
.L_x_33:
[----:B------:R-:W1:Y:S02]  /*21b0*/  LDCU UR8, c[0x0][0xb30] ;  /* 0x00016600ff0877ac */ /* 0x000e640008000800 */
[----:B-1----:R-:W-:-:S09]  /*21c0*/  UISETP.NE.AND UP0, UPT, UR8, 0x1, UPT ;  /* 0x000000010800788c */ /* 0x002fd2000bf05270 */
[----:B------:R-:W-:Y:S05]  /*21d0*/  BRA.U UP0, `(.L_x_34) ;  /* 0x0000000100407547 */ /* 0x000fea000b800000 */
[----:B------:R-:W1:Y:S08]  /*21e0*/  LDC.64 R4, c[0x0][0xb10] ;  /* 0x0002c400ff047b82 */ /* 0x000e700000000a00 */
[----:B------:R-:W2:Y:S08]  /*21f0*/  LDC.64 R2, c[0x0][0xb18] ;  /* 0x0002c600ff027b82 */ /* 0x000eb00000000a00 */
[----:B------:R-:W3:Y:S08]  /*2200*/  LDC R6, c[0x0][0xb20] ;  /* 0x0002c800ff067b82 */ /* 0x000ef00000000800 */
[----:B------:R-:W4:Y:S01]  /*2210*/  LDC R16, c[0x0][0xb0c] ;  /* 0x0002c300ff107b82 */ /* 0x000f220000000800 */
[----:B-1----:R-:W-:-:S05]  /*2220*/  IMAD.HI.U32 R4, R13, R4, RZ ;  /* 0x000000040d047227 */ /* 0x002fca00078e00ff */
[----:B------:R-:W-:Y:S01]  /*2230*/  SHF.R.U32.HI R4, RZ, R5, R4 ;  /* 0x00000005ff047219 */ /* 0x000fe20000011604 */
[----:B--2---:R-:W-:Y:S01]  /*2240*/  IMAD.HI.U32 R3, R11, R3, RZ ;  /* 0x000000030b037227 */ /* 0x004fe200078e00ff */
[----:B------:R-:W-:-:S04]  /*2250*/  ISETP.NE.AND P0, PT, R2, 0x1, PT ;  /* 0x000000010200780c */ /* 0x000fc80003f05270 */
[----:B---3--:R-:W-:-:S04]  /*2260*/  SHF.R.U32.HI R6, RZ, R6, R3 ;  /* 0x00000006ff067219 */ /* 0x008fc80000011603 */
[----:B------:R-:W-:Y:S02]  /*2270*/  SEL R3, R11, R6, !P0 ;  /* 0x000000060b037207 */ /* 0x000fe40004000000 */
[----:B----4-:R-:W-:-:S04]  /*2280*/  ISETP.NE.AND P1, PT, R16, 0x1, PT ;  /* 0x000000011000780c */ /* 0x010fc80003f25270 */
[----:B------:R-:W-:-:S05]  /*2290*/  SEL R4, R13, R4, !P1 ;  /* 0x000000040d047207 */ /* 0x000fca0004800000 */
[----:B------:R-:W-:Y:S02]  /*22a0*/  IMAD.IADD R5, R3, 0x1, -R4 ;  /* 0x0000000103057824 */ /* 0x000fe400078e0a04 */
[----:B------:R-:W-:Y:S02]  /*22b0*/  IMAD.IADD R3, R4, 0x1, -R3 ;  /* 0x0000000104037824 */ /* 0x000fe400078e0a03 */
[----:B------:R-:W-:Y:S02]  /*22c0*/  IMAD R13, R5, R16, R13 ;  /* 0x00000010050d7224 */ /* 0x000fe400078e020d */
[----:B------:R-:W-:-:S07]  /*22d0*/  IMAD R11, R3, R2, R11 ;  /* 0x00000002030b7224 */ /* 0x000fce00078e020b */
.L_x_34:
[----:B------:R-:W-:Y:S01]  /*22e0*/  VIADD R14, R14, 0x1 ;  /* 0x000000010e0e7836 */ /* 0x000fe20000000000 */
[----:B------:R-:W-:Y:S01]  /*22f0*/  PLOP3.LUT P1, PT, PT, PT, PT, 0x80, 0x8 ;  /* 0x000000000008781c */ /* 0x000fe20003f2f070 */
[----:B------:R-:W-:Y:S02]  /*2300*/  IMAD.IADD R21, R13, 0x1, R60 ;  /* 0x000000010d157824 */ /* 0x000fe400078e023c */
[----:B------:R-:W-:Y:S01]  /*2310*/  IMAD.IADD R20, R11, 0x1, R58 ;  /* 0x000000010b147824 */ /* 0x000fe200078e023a */
[----:B------:R-:W-:-:S04]  /*2320*/  ISETP.NE.AND P0, PT, R14, 0x2, PT ;  /* 0x000000020e00780c */ /* 0x000fc80003f05270 */
[----:B------:R-:W-:Y:S02]  /*2330*/  SEL R3, RZ, 0x1, P0 ;  /* 0x00000001ff037807 */ /* 0x000fe40000000000 */
[----:B------:R-:W-:Y:S02]  /*2340*/  SEL R14, R14, RZ, P0 ;  /* 0x000000ff0e0e7207 */ /* 0x000fe40000000000 */
[----:B------:R-:W-:Y:S01]  /*2350*/  LOP3.LUT R12, R12, R3, RZ, 0x3c, !PT ;  /* 0x000000030c0c7212 */ /* 0x000fe200078e3cff */
[----:B------:R-:W-:Y:S06]  /*2360*/  @P2 BRA `(.L_x_35) ;  /* 0xfffffff000982947 */ /* 0x000fec000383ffff */
[----:B------:R-:W-:Y:S01]  /*2370*/  UIADD3 UR4, UPT, UPT, UR4, 0x40, URZ ;  /* 0x0000004004047890 */ /* 0x000fe2000fffe0ff */
[----:B------:R-:W-:-:S03]  /*2380*/  SHF.L.U32 R3, R15, 0x1f, RZ ;  /* 0x0000001f0f037819 */ /* 0x000fc600000006ff */
[----:B------:R-:W-:-:S09]  /*2390*/  ULEA UR5, UR6, UR4, 0x3 ;  /* 0x0000000406057291 */ /* 0x000fd2000f8e18ff */
[----:B------:R-:W1:Y:S02]  /*23a0*/  SYNCS.PHASECHK.TRANS64.TRYWAIT P0, [UR5], R3 ;  /* 0x00000003ff0075a7 */ /* 0x000e640008001105 */
[----:B-1----:R-:W-:Y:S05]  /*23b0*/  @!P0 BRA `(.L_x_36) ;  /* 0x0000005c00b08947 */ /* 0x002fea0003800000 */
.L_x_140:
[----:B------:R-:W-:-:S04]  /*23c0*/  UIADD3 UR6, UPT, UPT, UR6, 0x1, URZ ;  /* 0x0000000106067890 */ /* 0x000fc8000fffe0ff */
[----:B------:R-:W-:-:S04]  /*23d0*/  UISETP.NE.AND UP0, UPT, UR6, 0x8, UPT ;  /* 0x000000080600788c */ /* 0x000fc8000bf05270 */
[----:B------:R-:W-:Y:S02]  /*23e0*/  USEL UR7, URZ, 0x1, UP0 ;  /* 0x00000001ff077887 */ /* 0x000fe40008000000 */
[----:B------:R-:W-:-:S04]  /*23f0*/  USEL UR6, UR6, URZ, UP0 ;  /* 0x000000ff06067287 */ /* 0x000fc80008000000 */
[----:B------:R-:W-:Y:S01]  /*2400*/  ULEA UR5, UR6, UR4, 0x3 ;  /* 0x0000000406057291 */ /* 0x000fe2000f8e18ff */
[----:B------:R-:W-:-:S04]  /*2410*/  LOP3.LUT R2, R15, UR7, RZ, 0x3c, !PT ;  /* 0x000000070f027c12 */ /* 0x000fc8000f8e3cff */
[----:B-1----:R-:W-:-:S04]  /*2420*/  SHF.L.U32 R3, R2, 0x1f, RZ ;  /* 0x0000001f02037819 */ /* 0x002fc800000006ff */
[----:B------:R-:W1:Y:S02]  /*2430*/  SYNCS.PHASECHK.TRANS64.TRYWAIT P0, [UR5], R3 ;  /* 0x00000003ff0075a7 */ /* 0x000e640008001105 */
[----:B-1----:R-:W-:Y:S05]  /*2440*/  @!P0 BRA `(.L_x_37) ;  /* 0x0000005c00a48947 */ /* 0x002fea0003800000 */
.L_x_142:
        /* <DEDUP_REMOVED lines=9> */
.L_x_144:
        /* <DEDUP_REMOVED lines=9> */
.L_x_146:
        /* <DEDUP_REMOVED lines=9> */
.L_x_148:
        /* <DEDUP_REMOVED lines=9> */
.L_x_150:
        /* <DEDUP_REMOVED lines=9> */
.L_x_152:
[----:B------:R-:W-:-:S04]  /*2720*/  UIADD3 UR6, UPT, UPT, UR6, 0x1, URZ ;  /* 0x0000000106067890 */ /* 0x000fc8000fffe0ff */
[----:B------:R-:W-:-:S04]  /*2730*/  UISETP.NE.AND UP0, UPT, UR6, 0x8, UPT ;  /* 0x000000080600788c */ /* 0x000fc8000bf05270 */
[----:B------:R-:W-:Y:S02]  /*2740*/  USEL UR5, URZ, 0x1, UP0 ;  /* 0x00000001ff057887 */ /* 0x000fe40008000000 */
[----:B------:R-:W-:-:S04]  /*2750*/  USEL UR6, UR6, URZ, UP0 ;  /* 0x000000ff06067287 */ /* 0x000fc80008000000 */
[----:B------:R-:W-:Y:S01]  /*2760*/  ULEA UR6, UR6, UR4, 0x3 ;  /* 0x0000000406067291 */ /* 0x000fe2000f8e18ff */
[----:B-1----:R-:W-:-:S04]  /*2770*/  LOP3.LUT R3, R2, UR5, RZ, 0x3c, !PT ;  /* 0x0000000502037c12 */ /* 0x002fc8000f8e3cff */
[----:B------:R-:W-:Y:S01]  /*2780*/  SHF.L.U32 R3, R3, 0x1f, RZ ;  /* 0x0000001f03037819 */ /* 0x000fe200000006ff */
[----:B----4-:R-:W-:-:S07]  /*2790*/  IMAD.U32 R0, RZ, RZ, UR6 ;  /* 0x00000006ff007e24 */ /* 0x010fce000f8e00ff */
.L_x_43:
[----:B-1----:R1:W2:Y:S02]  /*27a0*/  SYNCS.PHASECHK.TRANS64.TRYWAIT P0, [R0+URZ], R3 ;  /* 0x00000003000075a7 */ /* 0x0022a400080011ff */
[----:B--2---:R-:W-:Y:S05]  /*27b0*/  @!P0 NANOSLEEP.SYNCS 0x989680 ;  /* 0x009896800000895d */ /* 0x004fea0003900000 */
[----:B------:R-:W2:Y:S02]  /*27c0*/  @!P0 SYNCS.PHASECHK.TRANS64 P0, [R0+URZ], R3 ;  /* 0x00000003000085a7 */ /* 0x000ea400080010ff */
[----:B--2---:R-:W-:Y:S05]  /*27d0*/  @P0 EXIT ;  /* 0x000000000000094d */ /* 0x004fea0003800000 */
[----:B------:R-:W-:Y:S05]  /*27e0*/  BRA `(.L_x_43) ;  /* 0xfffffffc00ec7947 */ /* 0x000fea000383ffff */
.L_x_17:
[----:B------:R-:W-:-:S04]  /*27f0*/  UISETP.NE.AND UP1, UPT, UR37, URZ, UPT ;  /* 0x000000ff2500728c */ /* 0x000fc8000bf25270 */
[----:B------:R-:W-:-:S09]  /*2800*/  UISETP.NE.OR UP1, UPT, UR8, 0x1, UP1 ;  /* 0x000000010800788c */ /* 0x000fd20008f25670 */
[----:B------:R-:W-:Y:S05]  /*2810*/  BRA.U UP1, `(.L_x_44) ;  /* 0x0000000501487547 */ /* 0x000fea000b800000 */
[----:B------:R-:W-:Y:S01]  /*2820*/  ISETP.NE.AND P2, PT, R2, RZ, PT ;  /* 0x000000ff0200720c */ /* 0x000fe20003f45270 */
[----:B------:R-:W-:Y:S01]  /*2830*/  IMAD.MOV.U32 R12, RZ, RZ, 0x1 ;  /* 0x00000001ff0c7424 */ /* 0x000fe200078e00ff */
[----:B------:R-:W-:Y:S02]  /*2840*/  CS2R R10, SRZ ;  /* 0x00000000000a7805 */ /* 0x000fe4000001ff00 */
[----:B------:R-:W-:Y:S01]  /*2850*/  CS2R R8, SRZ ;  /* 0x0000000000087805 */ /* 0x000fe2000001ff00 */
[----:B------:R-:W-:Y:S01]  /*2860*/  UMOV UR4, 0x400 ;  /* 0x0000040000047882 */ /* 0x000fe20000000000 */
[----:B------:R-:W-:Y:S01]  /*2870*/  UMOV UR6, URZ ;  /* 0x000000ff00067c82 */ /* 0x000fe20008000000 */
[----:B------:R-:W-:-:S12]  /*2880*/  ULEA UR37, UR37, UR4, 0x18 ;  /* 0x0000000425257291 */ /* 0x000fd8000f8ec0ff */
.L_x_48:
[----:B------:R-:W-:Y:S02]  /*2890*/  LEA R0, R8, UR37, 0x3 ;  /* 0x0000002508007c11 */ /* 0x000fe4000f8e18ff */
[----:B------:R-:W-:-:S03]  /*28a0*/  SHF.L.U32 R5, R9, 0x1f, RZ ;  /* 0x0000001f09057819 */ /* 0x000fc600000006ff */
[----:B------:R-:W-:Y:S01]  /*28b0*/  VIADD R4, R0, 0x140 ;  /* 0x0000014000047836 */ /* 0x000fe20000000000 */
[----:B------:R-:W1:Y:S02]  /*28c0*/  SYNCS.PHASECHK.TRANS64.TRYWAIT P0, [R0+URZ+0x130], R5 ;  /* 0x00013005000075a7 */ /* 0x000e6400080011ff */
[----:B-1----:R-:W-:Y:S05]  /*28d0*/  @!P0 BRA `(.L_x_45) ;  /* 0x0000005c00108947 */ /* 0x002fea0003800000 */
.L_x_153:
[----:B------:R-:W-:Y:S01]  /*28e0*/  ULEA UR5, UR6, UR37, 0x3 ;  /* 0x0000002506057291 */ /* 0x000fe2000f8e18ff */
[----:B------:R-:W-:Y:S02]  /*28f0*/  PRMT R4, RZ, 0x654, R4 ;  /* 0x00000654ff047816 */ /* 0x000fe40000000004 */
[----:B-1----:R-:W-:Y:S01]  /*2900*/  SHF.L.U32 R5, R12, 0x1f, RZ ;  /* 0x0000001f0c057819 */ /* 0x002fe200000006ff */
[----:B------:R-:W-:Y:S01]  /*2910*/  UIADD3 UR4, UPT, UPT, UR5, 0xd0, URZ ;  /* 0x000000d005047890 */ /* 0x000fe2000fffe0ff */
[----:B------:R1:W-:Y:S05]  /*2920*/  SYNCS.ARRIVE.TRANS64.RED.A1T0 RZ, [R4+URZ], RZ ;  /* 0x000000ff04ff79a7 */ /* 0x0003ea00081004ff */
[----:B------:R-:W-:Y:S01]  /*2930*/  IMAD.U32 R7, RZ, RZ, UR4 ;  /* 0x00000004ff077e24 */ /* 0x000fe2000f8e00ff */
[----:B------:R-:W2:Y:S04]  /*2940*/  SYNCS.PHASECHK.TRANS64.TRYWAIT P0, [UR5+0xe0], R5 ;  /* 0x0000e005ff0075a7 */ /* 0x000ea80008001105 */
[----:B------:R-:W-:Y:S01]  /*2950*/  PRMT R6, R2, 0x654, R7 ;  /* 0x0000065402067816 */ /* 0x000fe20000000007 */
[----:B-1----:R-:W-:Y:S01]  /*2960*/  @!P2 IMAD.MOV.U32 R4, RZ, RZ, 0x10 ;  /* 0x00000010ff04a424 */ /* 0x002fe200078e00ff */
[----:B--2---:R-:W-:Y:S06]  /*2970*/  @!P0 BRA `(.L_x_46) ;  /* 0x0000005800fc8947 */ /* 0x004fec0003800000 */
.L_x_155:
[----:B------:R-:W-:Y:S01]  /*2980*/  ULEA UR4, UR6, UR37, 0x4 ;  /* 0x0000002506047291 */ /* 0x000fe2000f8e20ff */
[----:B------:R-:W-:Y:S01]  /*2990*/  SEL R3, R6, R3, !P2 ;  /* 0x0000000306037207 */ /* 0x000fe20005000000 */
[----:B------:R-:W-:Y:S01]  /*29a0*/  UIADD3 UR5, UPT, UPT, UR5, 0xd0, URZ ;  /* 0x000000d005057890 */ /* 0x000fe2000fffe0ff */
[----:B-1----:R-:W-:Y:S01]  /*29b0*/  LEA R0, R11, UR37, 0x3 ;  /* 0x000000250b007c11 */ /* 0x002fe2000f8e18ff */
[----:B------:R-:W-:Y:S01]  /*29c0*/  UIADD3 UR4, UPT, UPT, UR4, 0x160, URZ ;  /* 0x0000016004047890 */ /* 0x000fe2000fffe0ff */
[----:B------:R-:W-:Y:S01]  /*29d0*/  SHF.L.U32 R5, R10, 0x1f, RZ ;  /* 0x0000001f0a057819 */ /* 0x000fe200000006ff */
[----:B------:R1:W-:Y:S01]  /*29e0*/  @!P2 SYNCS.ARRIVE.TRANS64.RED RZ, [R3+URZ], R4 ;  /* 0x0000000403ffa9a7 */ /* 0x0003e200080004ff */
[----:B------:R-:W-:Y:S01]  /*29f0*/  UIADD3 UR6, UPT, UPT, UR6, 0x1, URZ ;  /* 0x0000000106067890 */ /* 0x000fe2000fffe0ff */
[----:B------:R-:W-:-:S03]  /*2a00*/  VIADD R8, R8, 0x1 ;  /* 0x0000000108087836 */ /* 0x000fc60000000000 */
[----:B------:R-:W-:Y:S02]  /*2a10*/  UISETP.NE.AND UP0, UPT, UR6, 0x2, UPT ;  /* 0x000000020600788c */ /* 0x000fe4000bf05270 */
[----:B------:R-:W-:Y:S06]  /*2a20*/  UGETNEXTWORKID.BROADCAST [UR4], [UR5] ;  /* 0x00000000040073ca */ /* 0x000fec0008000100 */
[----:B------:R-:W-:Y:S01]  /*2a30*/  USEL UR4, URZ, 0x1, UP0 ;  /* 0x00000001ff047887 */ /* 0x000fe20008000000 */
[----:B------:R-:W-:Y:S01]  /*2a40*/  ISETP.NE.AND P0, PT, R8, 0x2, PT ;  /* 0x000000020800780c */ /* 0x000fe20003f05270 */
[----:B------:R-:W-:Y:S01]  /*2a50*/  USEL UR6, UR6, URZ, UP0 ;  /* 0x000000ff06067287 */ /* 0x000fe20008000000 */
[----:B------:R-:W2:Y:S03]  /*2a60*/  SYNCS.PHASECHK.TRANS64.TRYWAIT P1, [R0+URZ+0xd0], R5 ;  /* 0x0000d005000075a7 */ /* 0x000ea600080211ff */
[----:B------:R-:W-:Y:S01]  /*2a70*/  LOP3.LUT R12, R12, UR4, RZ, 0x3c, !PT ;  /* 0x000000040c0c7c12 */ /* 0x000fe2000f8e3cff */
[----:B-12---:R-:W-:Y:S07]  /*2a80*/  @!P1 BRA `(.L_x_47) ;  /* 0x0000005800d09947 */ /* 0x006fee0003800000 */
.L_x_156:
[C---:B------:R-:W-:Y:S01]  /*2a90*/  LEA R4, R11.reuse, UR37, 0x4 ;  /* 0x000000250b047c11 */ /* 0x040fe2000f8e20ff */
[----:B-1----:R-:W-:Y:S01]  /*2aa0*/  VIADD R0, R0, 0xe0 ;  /* 0x000000e000007836 */ /* 0x002fe20000000000 */
[----:B------:R-:W-:Y:S01]  /*2ab0*/  SEL R8, R8, RZ, P0 ;  /* 0x000000ff08087207 */ /* 0x000fe20000000000 */
[----:B------:R-:W-:-:S03]  /*2ac0*/  VIADD R11, R11, 0x1 ;  /* 0x000000010b0b7836 */ /* 0x000fc60000000000 */
[----:B------:R-:W1:Y:S01]  /*2ad0*/  LDS.128 R4, [R4+0x160] ;  /* 0x0001600004047984 */ /* 0x000e620000000c00 */
[----:B------:R-:W-:Y:S02]  /*2ae0*/  PRMT R0, RZ, 0x654, R0 ;  /* 0x00000654ff007816 */ /* 0x000fe40000000000 */
[C---:B------:R-:W-:Y:S01]  /*2af0*/  ISETP.NE.AND P1, PT, R11.reuse, 0x2, PT ;  /* 0x000000020b00780c */ /* 0x040fe20003f25270 */
[----:B------:R-:W-:Y:S01]  /*2b00*/  @!PT LDS RZ, [RZ] ;  /* 0x00000000fffff984 */ /* 0x000fe20000000800 */
[----:B------:R-:W-:Y:S01]  /*2b10*/  @!PT LDS RZ, [RZ] ;  /* 0x00000000fffff984 */ /* 0x000fe20000000800 */
[----:B------:R-:W-:Y:S01]  /*2b20*/  @!PT LDS RZ, [RZ] ;  /* 0x00000000fffff984 */ /* 0x000fe20000000800 */
[----:B------:R-:W-:Y:S01]  /*2b30*/  @!PT LDS RZ, [RZ] ;  /* 0x00000000fffff984 */ /* 0x000fe20000000800 */
[----:B------:R2:W-:Y:S06]  /*2b40*/  MEMBAR.ALL.CTA ;  /* 0x0000000000007992 */ /* 0x0005ec0000008000 */
[----:B--2---:R-:W2:Y:S01]  /*2b50*/  FENCE.VIEW.ASYNC.S ;  /* 0x00000000000073c6 */ /* 0x004ea20000000000 */
[----:B------:R-:W-:Y:S01]  /*2b60*/  SEL R11, R11, RZ, P1 ;  /* 0x000000ff0b0b7207 */ /* 0x000fe20000800000 */
[----:B--2---:R2:W-:Y:S01]  /*2b70*/  SYNCS.ARRIVE.TRANS64.RED.A1T0 RZ, [R0+URZ], RZ ;  /* 0x000000ff00ff79a7 */ /* 0x0045e200081004ff */
[----:B-1----:R-:W-:-:S02]  /*2b80*/  LOP3.LUT P3, RZ, R6, 0x1, RZ, 0xc0, !PT ;  /* 0x0000000106ff7812 */ /* 0x002fc4000786c0ff */
[----:B------:R-:W-:-:S04]  /*2b90*/  SEL R5, RZ, 0x1, P1 ;  /* 0x00000001ff057807 */ /* 0x000fc80000800000 */
[----:B------:R-:W-:Y:S02]  /*2ba0*/  LOP3.LUT R10, R10, R5, RZ, 0x3c, !PT ;  /* 0x000000050a0a7212 */ /* 0x000fe400078e3cff */
[----:B--2---:R-:W-:-:S04]  /*2bb0*/  SEL R0, RZ, 0x1, P0 ;  /* 0x00000001ff007807 */ /* 0x004fc80000000000 */
[----:B------:R-:W-:Y:S01]  /*2bc0*/  LOP3.LUT R9, R9, R0, RZ, 0x3c, !PT ;  /* 0x0000000009097212 */ /* 0x000fe200078e3cff */
[----:B------:R-:W-:Y:S06]  /*2bd0*/  @P3 BRA `(.L_x_48) ;  /* 0xfffffffc002c3947 */ /* 0x000fec000383ffff */
[----:B------:R-:W-:Y:S01]  /*2be0*/  ULEA UR5, UR6, UR37, 0x3 ;  /* 0x0000002506057291 */ /* 0x000fe2000f8e18ff */
[----:B------:R-:W-:-:S08]  /*2bf0*/  SHF.L.U32 R3, R12, 0x1f, RZ ;  /* 0x0000001f0c037819 */ /* 0x000fd000000006ff */
[----:B------:R-:W1:Y:S02]  /*2c00*/  SYNCS.PHASECHK.TRANS64 P0, [UR5+0xe0], R3 ;  /* 0x0000e003ff0075a7 */ /* 0x000e640008001005 */
[----:B-1----:R-:W-:Y:S05]  /*2c10*/  @P0 BRA `(.L_x_49) ;  /* 0x0000000000080947 */ /* 0x002fea0003800000 */
[----:B------:R-:W1:Y:S02]  /*2c20*/  SYNCS.PHASECHK.TRANS64.TRYWAIT P0, [UR5+0xe0], R3 ;  /* 0x0000e003ff0075a7 */ /* 0x000e640008001105 */
[----:B-1----:R-:W-:Y:S05]  /*2c30*/  @!P0 BRA `(.L_x_50) ;  /* 0x0000005800788947 */ /* 0x002fea0003800000 */
.L_x_49:
[----:B------:R-:W-:-:S04]  /*2c40*/  UIADD3 UR4, UPT, UPT, UR6, 0x1, URZ ;  /* 0x0000000106047890 */ /* 0x000fc8000fffe0ff */
[----:B------:R-:W-:-:S04]  /*2c50*/  UISETP.NE.AND UP0, UPT, UR4, 0x2, UPT ;  /* 0x000000020400788c */ /* 0x000fc8000bf05270 */
[----:B------:R-:W-:Y:S02]  /*2c60*/  USEL UR7, URZ, 0x1, UP0 ;  /* 0x00000001ff077887 */ /* 0x000fe40008000000 */
[----:B------:R-:W-:-:S04]  /*2c70*/  USEL UR4, UR4, URZ, UP0 ;  /* 0x000000ff04047287 */ /* 0x000fc80008000000 */
[----:B------:R-:W-:Y:S01]  /*2c80*/  ULEA UR4, UR4, UR37, 0x3 ;  /* 0x0000002504047291 */ /* 0x000fe2000f8e18ff */
[----:B-1----:R-:W-:-:S04]  /*2c90*/  LOP3.LUT R3, R12, UR7, RZ, 0x3c, !PT ;  /* 0x000000070c037c12 */ /* 0x002fc8000f8e3cff */
[----:B------:R-:W-:-:S04]  /*2ca0*/  SHF.L.U32 R0, R3, 0x1f, RZ ;  /* 0x0000001f03007819 */ /* 0x000fc800000006ff */
[----:B------:R-:W1:Y:S02]  /*2cb0*/  SYNCS.PHASECHK.TRANS64 P0, [UR4+0xe0], R0 ;  /* 0x0000e000ff0075a7 */ /* 0x000e640008001004 */
[----:B-1----:R-:W-:Y:S05]  /*2cc0*/  @P0 EXIT ;  /* 0x000000000000094d */ /* 0x002fea0003800000 */
[----:B------:R-:W-:Y:S02]  /*2cd0*/  SHF.L.U32 R3, R3, 0x1f, RZ ;  /* 0x0000001f03037819 */ /* 0x000fe400000006ff */
[----:B------:R-:W-:-:S07]  /*2ce0*/  MOV R0, UR4 ;  /* 0x0000000400007c02 */ /* 0x000fce0008000f00 */
.L_x_51:
[----:B-1----:R1:W2:Y:S02]  /*2cf0*/  SYNCS.PHASECHK.TRANS64.TRYWAIT P0, [R0+URZ+0xe0], R3 ;  /* 0x0000e003000075a7 */ /* 0x0022a400080011ff */
[----:B--2---:R-:W-:Y:S05]  /*2d00*/  @!P0 NANOSLEEP.SYNCS 0x989680 ;  /* 0x009896800000895d */ /* 0x004fea0003900000 */
[----:B------:R-:W2:Y:S02]  /*2d10*/  @!P0 SYNCS.PHASECHK.TRANS64 P0, [R0+URZ+0xe0], R3 ;  /* 0x0000e003000085a7 */ /* 0x000ea400080010ff */
[----:B--2---:R-:W-:Y:S05]  /*2d20*/  @P0 EXIT ;  /* 0x000000000000094d */ /* 0x004fea0003800000 */
[----:B------:R-:W-:Y:S05]  /*2d30*/  BRA `(.L_x_51) ;  /* 0xfffffffc00ec7947 */ /* 0x000fea000383ffff */
.L_x_44:
[----:B------:R-:W-:-:S09]  /*2d40*/  UISETP.NE.AND UP1, UPT, UR8, URZ, UPT ;  /* 0x000000ff0800728c */ /* 0x000fd2000bf25270 */
[----:B------:R-:W-:Y:S05]  /*2d50*/  BRA.U UP1, `(.L_x_52) ;  /* 0x0000000d01cc7547 */ /* 0x000fea000b800000 */
[----:B------:R-:W-:Y:S01]  /*2d60*/  UMOV UR4, 0x40 ;  /* 0x0000004000047882 */ /* 0x000fe20000000000 */
[----:B------:R-:W-:Y:S01]  /*2d70*/  NOP ;  /* 0x0000000000007918 */ /* 0x000fe20000000000 */
[----:B------:R-:W-:Y:S01]  /*2d80*/  ULEA UR4, UR37, UR4, 0x18 ;  /* 0x0000000425047291 */ /* 0x000fe2000f8ec0ff */
[----:B------:R-:W-:Y:S02]  /*2d90*/  UMOV UR5, 0x400 ;  /* 0x0000040000057882 */ /* 0x000fe40000000000 */
[----:B------:R-:W-:-:S06]  /*2da0*/  ULEA UR37, UR37, UR5, 0x18 ;  /* 0x0000000525257291 */ /* 0x000fcc000f8ec0ff */
[----:B------:R-:W1:Y:S02]  /*2db0*/  LDS.U8 R0, [UR4+0x1c] ;  /* 0x00001c04ff007984 */ /* 0x000e640008000000 */
[----:B-1----:R-:W-:-:S13]  /*2dc0*/  ISETP.NE.AND P0, PT, R0, RZ, PT ;  /* 0x000000ff0000720c */ /* 0x002fda0003f05270 */
[----:B------:R-:W-:Y:S05]  /*2dd0*/  @P0 BRA `(.L_x_53) ;  /* 0x0000000000580947 */ /* 0x000fea0003800000 */
[----:B------:R-:W-:-:S13]  /*2de0*/  ELECT P0, URZ, PT ;  /* 0x0000000000ff782f */ /* 0x000fda0003800000 */
[----:B------:R-:W-:Y:S05]  /*2df0*/  @!P0 BRA `(.L_x_54) ;  /* 0x0000000000608947 */ /* 0x000fea0003800000 */
[----:B------:R-:W-:Y:S01]  /*2e00*/  UMOV UR5, 0x10 ;  /* 0x0000001000057882 */ /* 0x000fe20000000000 */
[----:B------:R-:W-:Y:S01]  /*2e10*/  HFMA2 R0, -RZ, RZ, 0, 5.9604644775390625e-08 ;  /* 0x00000001ff007431 */ /* 0x000fe200000001ff */
[----:B------:R-:W-:-:S03]  /*2e20*/  MOV R2, 0xffff ;  /* 0x0000ffff00027802 */ /* 0x000fc60000000f00 */
[----:B------:R-:W-:Y:S04]  /*2e30*/  DEPBAR.LE SB1, 0x36 ;  /* 0x00009d800000791a */ /* 0x000fe80000000000 */
[----:B------:R-:W1:Y:S02]  /*2e40*/  UTCATOMSWS.FIND_AND_SET.ALIGN UP0, UR5, UR5 ;  /* 0x00000005000575e3 */ /* 0x000e640008000800 */
[----:B-1----:R-:W-:Y:S01]  /*2e50*/  MOV R3, UR5 ;  /* 0x0000000500037c02 */ /* 0x002fe20008000f00 */
[----:B------:R-:W-:Y:S06]  /*2e60*/  BRA.U UP0, `(.L_x_55) ;  /* 0x0000000100187547 */ /* 0x000fec000b800000 */
.L_x_56:
[----:B------:R-:W-:Y:S05]  /*2e70*/  NANOSLEEP 0x64 ;  /* 0x000000640000795d */ /* 0x000fea0003800000 */
[----:B------:R-:W-:-:S05]  /*2e80*/  UMOV UR5, 0x10 ;  /* 0x0000001000057882 */ /* 0x000fca0000000000 */
[----:B------:R-:W-:Y:S04]  /*2e90*/  DEPBAR.LE SB1, 0x36 ;  /* 0x00009d800000791a */ /* 0x000fe80000000000 */
[----:B------:R-:W1:Y:S02]  /*2ea0*/  UTCATOMSWS.FIND_AND_SET.ALIGN UP0, UR5, UR5 ;  /* 0x00000005000575e3 */ /* 0x000e640008000800 */
[----:B-1----:R-:W-:Y:S01]  /*2eb0*/  MOV R3, UR5 ;  /* 0x0000000500037c02 */ /* 0x002fe20008000f00 */
[----:B------:R-:W-:Y:S05]  /*2ec0*/  BRA.U !UP0, `(.L_x_56) ;  /* 0xfffffffd08e87547 */ /* 0x000fea000b83ffff */
.L_x_55:
[-C--:B------:R-:W-:Y:S02]  /*2ed0*/  SHF.L.U32 R2, R2, R3.reuse, RZ ;  /* 0x0000000302027219 */ /* 0x080fe400000006ff */
[----:B------:R-:W-:Y:S01]  /*2ee0*/  SHF.L.U32 R0, R0, R3, RZ ;  /* 0x0000000300007219 */ /* 0x000fe200000006ff */
[----:B------:R-:W-:Y:S02]  /*2ef0*/  IMAD.SHL.U32 R3, R3, 0x20, RZ ;  /* 0x0000002003037824 */ /* 0x000fe400078e00ff */
[----:B------:R1:W-:Y:S04]  /*2f00*/  ATOMS.OR RZ, [UR4+0x14], R2 ;  /* 0x00001402ffff798c */ /* 0x0003e8000b000004 */
[----:B------:R1:W-:Y:S04]  /*2f10*/  ATOMS.OR RZ, [UR4+0x18], R0 ;  /* 0x00001800ffff798c */ /* 0x0003e8000b000004 */
[----:B------:R1:W-:Y:S01]  /*2f20*/  STS [UR37+0x180], R3 ;  /* 0x00018003ff007988 */ /* 0x0003e20008000825 */
[----:B------:R-:W-:Y:S05]  /*2f30*/  BRA `(.L_x_54) ;  /* 0x0000000000107947 */ /* 0x000fea0003800000 */
.L_x_53:
[----:B------:R-:W-:Y:S02]  /*2f40*/  MOV R0, 0xffffffff ;  /* 0xffffffff00007802 */ /* 0x000fe40000000f00 */
[----:B------:R-:W-:-:S03]  /*2f50*/  MOV R2, 0x2f80 ;  /* 0x00002f8000027802 */ /* 0x000fc60000000f00 */
[----:B------:R1:W-:Y:S04]  /*2f60*/  STS [UR37+0x180], R0 ;  /* 0x00018000ff007988 */ /* 0x0003e80008000825 */
[----:B-1-3-5:R-:W-:Y:S05]  /*2f70*/  CALL.REL.NOINC `($__internal_1_$__cuda_sm10x_tcgen05_guardrail_trap_phase_invalid_during_alloc) ;  /* 0x0000005c00c07944 */ /* 0x02afea0003c00000 */
.L_x_54:
[----:B------:R-:W-:Y:S05]  /*2f80*/  WARPSYNC.ALL ;  /* 0x0000000000007948 */ /* 0x000fea0003800000 */
[----:B------:R-:W2:Y:S01]  /*2f90*/  S2UR UR5, SR_CgaCtaId ;  /* 0x00000000000579c3 */ /* 0x000ea20000008800 */
[----:B------:R-:W-:Y:S01]  /*2fa0*/  UMOV UR4, 0x400 ;  /* 0x0000040000047882 */ /* 0x000fe20000000000 */
[----:B------:R-:W-:-:S06]  /*2fb0*/  NOP ;  /* 0x0000000000007918 */ /* 0x000fcc0000000000 */
[----:B------:R-:W-:Y:S06]  /*2fc0*/  BAR.ARV 0x6, 0xa0 ;  /* 0x0182800000007b1d */ /* 0x000fec0000002000 */
[----:B------:R-:W4:Y:S01]  /*2fd0*/  LDCU UR7, c[0x0][0x38c] ;  /* 0x00007180ff0777ac */ /* 0x000f220008000800 */
[----:B------:R-:W-:Y:S01]  /*2fe0*/  IMAD.MOV.U32 R11, RZ, RZ, 0x1 ;  /* 0x00000001ff0b7424 */ /* 0x000fe200078e00ff */
[----:B------:R-:W-:Y:S01]  /*2ff0*/  CS2R R8, SRZ ;  /* 0x0000000000087805 */ /* 0x000fe2000001ff00 */
[----:B------:R-:W-:Y:S01]  /*3000*/  IMAD.MOV.U32 R10, RZ, RZ, RZ ;  /* 0x000000ffff0a7224 */ /* 0x000fe200078e00ff */
[----:B------:R-:W3:Y:S01]  /*3010*/  LDCU UR6, c[0x0][0x38c] ;  /* 0x00007180ff0677ac */ /* 0x000ee20008000800 */
[----:B------:R-:W-:Y:S01]  /*3020*/  UMOV UR15, URZ ;  /* 0x000000ff000f7c82 */ /* 0x000fe20008000000 */
[----:B------:R-:W-:Y:S01]  /*3030*/  UMOV UR14, URZ ;  /* 0x000000ff000e7c82 */ /* 0x000fe20008000000 */
[----:B--2---:R-:W-:Y:S01]  /*3040*/  ULEA UR5, UR5, UR4, 0x18 ;  /* 0x0000000405057291 */ /* 0x004fe2000f8ec0ff */
[----:B------:R-:W-:Y:S01]  /*3050*/  UMOV UR24, 0x0 ;  /* 0x0000000000187882 */ /* 0x000fe20000000000 */
[----:B------:R-:W-:-:S02]  /*3060*/  UMOV UR25, 0x4200010 ;  /* 0x0420001000197882 */ /* 0x000fc40000000000 */
[----:B------:R-:W-:Y:S02]  /*3070*/  UIADD3 UR10, UPT, UPT, UR5, 0x4400, URZ ;  /* 0x00004400050a7890 */ /* 0x000fe4000fffe0ff */
[----:B------:R-:W-:Y:S02]  /*3080*/  UIADD3 UR11, UPT, UPT, UR5, 0x14400, URZ ;  /* 0x00014400050b7890 */ /* 0x000fe4000fffe0ff */
[----:B----4-:R-:W-:Y:S01]  /*3090*/  UIADD3 UR7, UPT, UPT, UR7, 0x3f, URZ ;  /* 0x0000003f07077890 */ /* 0x010fe2000fffe0ff */
[----:B-1----:R-:W1:Y:S01]  /*30a0*/  LDS R0, [UR5+0x180] ;  /* 0x00018005ff007984 */ /* 0x002e620008000800 */
[----:B------:R-:W-:Y:S02]  /*30b0*/  USHF.R.U32.HI UR10, URZ, 0x4, UR10 ;  /* 0x00000004ff0a7899 */ /* 0x000fe4000801160a */
[----:B------:R-:W-:Y:S02]  /*30c0*/  USHF.R.S32.HI UR4, URZ, 0x1f, UR7 ;  /* 0x0000001fff047899 */ /* 0x000fe40008011407 */
[----:B------:R-:W-:-:S02]  /*30d0*/  USHF.R.U32.HI UR11, URZ, 0x4, UR11 ;  /* 0x00000004ff0b7899 */ /* 0x000fc4000801160b */
[----:B------:R-:W-:Y:S02]  /*30e0*/  ULEA.HI UR4, UR4, UR7, URZ, 0x6 ;  /* 0x0000000704047291 */ /* 0x000fe4000f8f30ff */
[----:B------:R-:W-:Y:S02]  /*30f0*/  ULOP3.LUT UR10, UR10, 0x3fff, URZ, 0xc0, !UPT ;  /* 0x00003fff0a0a7892 */ /* 0x000fe4000f8ec0ff */
[----:B------:R-:W-:Y:S02]  /*3100*/  USHF.R.S32.HI UR4, URZ, 0x6, UR4 ;  /* 0x00000006ff047899 */ /* 0x000fe40008011404 */
[----:B------:R-:W-:Y:S02]  /*3110*/  ULOP3.LUT UR11, UR11, 0x3fff, URZ, 0xc0, !UPT ;  /* 0x00003fff0b0b7892 */ /* 0x000fe4000f8ec0ff */
[----:B------:R-:W-:Y:S01]  /*3120*/  UISETP.LT.AND UP0, UPT, UR4, 0x1, UPT ;  /* 0x000000010400788c */ /* 0x000fe2000bf01270 */
[----:B------:R-:W-:Y:S01]  /*3130*/  UMOV UR22, 0x0 ;  /* 0x0000000000167882 */ /* 0x000fe20000000000 */
[----:B------:R-:W-:-:S02]  /*3140*/  UMOV UR23, 0x4200010 ;  /* 0x0420001000177882 */ /* 0x000fc40000000000 */
[----:B------:R-:W-:Y:S02]  /*3150*/  USEL UR9, UR4, 0x1, !UP0 ;  /* 0x0000000104097887 */ /* 0x000fe4000c000000 */
[----:B------:R-:W-:Y:S02]  /*3160*/  ULOP3.LUT UR10, UR10, 0x10000, URZ, 0xfc, !UPT ;  /* 0x000100000a0a7892 */ /* 0x000fe4000f8efcff */
[----:B------:R-:W-:Y:S02]  /*3170*/  ULOP3.LUT UR11, UR11, 0x10000, URZ, 0xfc, !UPT ;  /* 0x000100000b0b7892 */ /* 0x000fe4000f8efcff */
[----:B------:R-:W-:Y:S02]  /*3180*/  UIADD3 UR9, UPT, UPT, -UR9, URZ, URZ ;  /* 0x000000ff09097290 */ /* 0x000fe4000fffe1ff */
[----:B---3--:R-:W-:Y:S01]  /*3190*/  UISETP.GE.AND UP3, UPT, UR6, 0x1, UPT ;  /* 0x000000010600788c */ /* 0x008fe2000bf66270 */
[----:B------:R-:W-:Y:S01]  /*31a0*/  UMOV UR20, 0x0 ;  /* 0x0000000000147882 */ /* 0x000fe20000000000 */
[----:B------:R-:W-:Y:S01]  /*31b0*/  UMOV UR21, 0x4200010 ;  /* 0x0420001000157882 */ /* 0x000fe20000000000 */
[----:B------:R-:W-:Y:S01]  /*31c0*/  UMOV UR18, 0x0 ;  /* 0x0000000000127882 */ /* 0x000fe20000000000 */
[----:B------:R-:W-:Y:S01]  /*31d0*/  UMOV UR19, 0x4200010 ;  /* 0x0420001000137882 */ /* 0x000fe20000000000 */
[----:B-1----:R-:W-:-:S15]  /*31e0*/  R2UR UR16, R0 ;  /* 0x00000000001072ca */ /* 0x002fde00000e0000 */
.L_x_63:
[----:B------:R-:W-:Y:S02]  /*31f0*/  LEA R0, R10, UR5, 0x3 ;  /* 0x000000050a007c11 */ /* 0x000fe4000f8e18ff */
[----:B------:R-:W-:Y:S02]  /*3200*/  SHF.L.U32 R5, R9, 0x1f, RZ ;  /* 0x0000001f09057819 */ /* 0x000fe400000006ff */
[----:B------:R-:W-:Y:S01]  /*3210*/  PLOP3.LUT P0, PT, PT, PT, UP3, 0x80, 0x8 ;  /* 0x000000000008781c */ /* 0x000fe20003f0f038 */
[----:B------:R-:W-:Y:S01]  /*3220*/  VIADD R3, R0, 0xe0 ;  /* 0x000000e000037836 */ /* 0x000fe20000000000 */
[----:B-1----:R-:W1:Y:S02]  /*3230*/  SYNCS.PHASECHK.TRANS64.TRYWAIT P1, [R0+URZ+0xd0], R5 ;  /* 0x0000d005000075a7 */ /* 0x002e6400080211ff */
[----:B-1-3--:R-:W-:Y:S09]  /*3240*/  @!P1 BRA `(.L_x_57) ;  /* 0x00000054000c9947 */ /* 0x00aff20003800000 */
.L_x_158:
[----:B------:R-:W-:Y:S01]  /*3250*/  LEA R4, R10, UR5, 0x4 ;  /* 0x000000050a047c11 */ /* 0x000fe2000f8e20ff */
[----:B------:R-:W-:Y:S01]  /*3260*/  @UP3 ULEA UR6, UR14, UR5, 0x3 ;  /* 0x000000050e063291 */ /* 0x000fe2000f8e18ff */
[----:B------:R-:W-:Y:S01]  /*3270*/  PLOP3.LUT P2, PT, PT, PT, PT, 0x80, 0x8 ;  /* 0x000000000008781c */ /* 0x000fe20003f4f070 */
[----:B------:R-:W-:Y:S01]  /*3280*/  ULEA UR7, UR15, UR5, 0x3 ;  /* 0x000000050f077291 */ /* 0x000fe2000f8e18ff */
[----:B------:R-:W-:Y:S02]  /*3290*/  PRMT R3, RZ, 0x654, R3 ;  /* 0x00000654ff037816 */ /* 0x000fe40000000003 */
[----:B-1----:R-:W1:Y:S01]  /*32a0*/  LDS.128 R4, [R4+0x160] ;  /* 0x0001600004047984 */ /* 0x002e620000000c00 */
[----:B------:R-:W-:Y:S02]  /*32b0*/  @P0 SHF.L.U32 R2, R8, 0x1f, RZ ;  /* 0x0000001f08020819 */ /* 0x000fe400000006ff */
[----:B------:R-:W-:Y:S01]  /*32c0*/  SHF.L.U32 R0, R11, 0x1f, RZ ;  /* 0x0000001f0b007819 */ /* 0x000fe200000006ff */
[----:B------:R-:W-:Y:S01]  /*32d0*/  @!PT LDS RZ, [RZ] ;  /* 0x00000000fffff984 */ /* 0x000fe20000000800 */
[----:B------:R-:W-:Y:S01]  /*32e0*/  @!PT LDS RZ, [RZ] ;  /* 0x00000000fffff984 */ /* 0x000fe20000000800 */
[----:B------:R-:W-:Y:S01]  /*32f0*/  @!PT LDS RZ, [RZ] ;  /* 0x00000000fffff984 */ /* 0x000fe20000000800 */
[----:B------:R-:W-:Y:S01]  /*3300*/  @!PT LDS RZ, [RZ] ;  /* 0x00000000fffff984 */ /* 0x000fe20000000800 */
[----:B------:R2:W-:Y:S06]  /*3310*/  MEMBAR.ALL.CTA ;  /* 0x0000000000007992 */ /* 0x0005ec0000008000 */
[----:B--2---:R-:W2:Y:S02]  /*3320*/  FENCE.VIEW.ASYNC.S ;  /* 0x00000000000073c6 */ /* 0x004ea40000000000 */
[----:B--2---:R2:W-:Y:S01]  /*3330*/  SYNCS.ARRIVE.TRANS64.RED.A1T0 RZ, [R3+URZ], RZ ;  /* 0x000000ff03ff79a7 */ /* 0x0045e200081004ff */
[----:B------:R2:W3:Y:S01]  /*3340*/  @P0 SYNCS.PHASECHK.TRANS64.TRYWAIT P2, [UR6], R2 ;  /* 0x00000002ff0005a7 */ /* 0x0004e20008041106 */
[----:B------:R-:W-:Y:S01]  /*3350*/  ULEA.HI UR6, UR15, UR15, URZ, 0x1 ;  /* 0x0000000f0f067291 */ /* 0x000fe2000f8f08ff */
[----:B-1----:R-:W-:-:S03]  /*3360*/  LOP3.LUT P1, RZ, R6, 0x1, RZ, 0xc0, !PT ;  /* 0x0000000106ff7812 */ /* 0x002fc6000782c0ff */
[----:B------:R-:W-:Y:S02]  /*3370*/  USHF.L.U32 UR8, UR6, 0x6, URZ ;  /* 0x0000000606087899 */ /* 0x000fe400080006ff */
[----:B------:R-:W-:Y:S02]  /*3380*/  ULOP3.LUT UR6, UR6, 0xffe, URZ, 0xc0, !UPT ;  /* 0x00000ffe06067892 */ /* 0x000fe4000f8ec0ff */
[----:B------:R-:W-:Y:S02]  /*3390*/  ULOP3.LUT UR8, UR8, 0xffffff80, URZ, 0xc0, !UPT ;  /* 0xffffff8008087892 */ /* 0x000fe4000f8ec0ff */
[----:B------:R-:W-:Y:S02]  /*33a0*/  UIADD3 UR6, UPT, UPT, -UR6, UR15, URZ ;  /* 0x0000000f06067290 */ /* 0x000fe4000fffe1ff */
[----:B------:R-:W-:Y:S01]  /*33b0*/  UIADD3 UR8, UPT, UPT, UR16, UR8, URZ ;  /* 0x0000000810087290 */ /* 0x000fe2000fffe0ff */
[----:B------:R-:W1:Y:S03]  /*33c0*/  SYNCS.PHASECHK.TRANS64.TRYWAIT P0, [UR7+0x110], R0 ;  /* 0x00011000ff0075a7 */ /* 0x000e660008001107 */
[----:B------:R-:W-:Y:S01]  /*33d0*/  ULEA UR8, UR6, UR8, 0x14 ;  /* 0x0000000806087291 */ /* 0x000fe2000f8ea0ff */
[----:B-123--:R-:W-:Y:S11]  /*33e0*/  @!P0 BRA `(.L_x_58) ;  /* 0x0000005000b88947 */ /* 0x00eff60003800000 */
.L_x_160:
[----:B------:R-:W-:Y:S01]  /*33f0*/  IADD3 R10, PT, PT, R10, 0x1, RZ ;  /* 0x000000010a0a7810 */ /* 0x000fe20007ffe0ff */
[----:B------:R-:W-:Y:S06]  /*3400*/  BRA.U !UP3, `(.L_x_59) ;  /* 0x000000010bc07547 */ /* 0x000fec000b800000 */
[----:B------:R-:W-:Y:S01]  /*3410*/  UPLOP3.LUT UP4, UPT, UPT, UPT, UPT, 0x40, 0x4 ;  /* 0x000000000004789c */ /* 0x000fe20003f8e870 */
[----:B------:R-:W-:Y:S01]  /*3420*/  UMOV UR13, UR9 ;  /* 0x00000009000d7c82 */ /* 0x000fe20008000000 */
[----:B------:R-:W-:Y:S01]  /*3430*/  UMOV UR12, UR4 ;  /* 0x00000004000c7c82 */ /* 0x000fe20008000000 */
[----:B------:R-:W-:-:S08]  /*3440*/  UMOV UR17, UR14 ;  /* 0x0000000e00117c82 */ /* 0x000fd00008000000 */
.L_x_62:
[----:B------:R-:W-:Y:S02]  /*3450*/  UIADD3 UR13, UPT, UPT, UR13, 0x1, URZ ;  /* 0x000000010d0d7890 */ /* 0x000fe4000fffe0ff */
[----:B--2---:R-:W-:Y:S02]  /*3460*/  ULEA UR6, UR17, UR5, 0x3 ;  /* 0x0000000511067291 */ /* 0x004fe4000f8e18ff */
[----:B------:R-:W-:Y:S01]  /*3470*/  UISETP.NE.AND UP0, UPT, UR13, URZ, UPT ;  /* 0x000000ff0d00728c */ /* 0x000fe2000bf05270 */
[----:B---3--:R-:W-:Y:S10]  /*3480*/  @P2 BRA `(.L_x_60) ;  /* 0x00000000000c2947 */ /* 0x008ff40003800000 */
[----:B-1----:R-:W-:Y:S04]  /*3490*/  SHF.L.U32 R3, R8, 0x1f, RZ ;  /* 0x0000001f08037819 */ /* 0x002fe800000006ff */
[----:B------:R-:W1:Y:S02]  /*34a0*/  SYNCS.PHASECHK.TRANS64.TRYWAIT P0, [UR6], R3 ;  /* 0x00000003ff0075a7 */ /* 0x000e640008001106 */
[----:B-1----:R-:W-:Y:S05]  /*34b0*/  @!P0 BRA `(.L_x_61) ;  /* 0x00000050009c8947 */ /* 0x002fea0003800000 */
.L_x_60:
[----:B------:R-:W-:Y:S01]  /*34c0*/  UISETP.NE.AND UP1, UPT, UR12, 0x1, UPT ;  /* 0x000000010c00788c */ /* 0x000fe2000bf25270 */
[----:B------:R-:W-:Y:S01]  /*34d0*/  PLOP3.LUT P2, PT, PT, PT, PT, 0x80, 0x8 ;  /* 0x000000000008781c */ /* 0x000fe20003f4f070 */
[----:B------:R-:W-:Y:S02]  /*34e0*/  UIADD3 UR14, UPT, UPT, UR17, 0x1, URZ ;  /* 0x00000001110e7890 */ /* 0x000fe4000fffe0ff */
[----:B------:R-:W-:Y:S02]  /*34f0*/  ULEA UR28, UR17, UR11, 0xa ;  /* 0x0000000b111c7291 */ /* 0x000fe4000f8e50ff */
[----:B------:R-:W-:Y:S01]  /*3500*/  UISETP.NE.AND UP2, UPT, UR14, 0x8, UPT ;  /* 0x000000080e00788c */ /* 0x000fe2000bf45270 */
[----:B------:R-:W-:Y:S01]  /*3510*/  PLOP3.LUT P0, PT, PT, PT, UP1, 0x80, 0x8 ;  /* 0x000000000008781c */ /* 0x000fe20003f0f018 */
[----:B------:R-:W-:Y:S02]  /*3520*/  UIADD3 UR40, UPT, UPT, UR28, 0x2, URZ ;  /* 0x000000021c287890 */ /* 0x000fe4000fffe0ff */
[----:B------:R-:W-:Y:S02]  /*3530*/  USEL UR27, URZ, 0x1, UP2 ;  /* 0x00000001ff1b7887 */ /* 0x000fe40009000000 */
[----:B------:R-:W-:Y:S02]  /*3540*/  USEL UR14, UR14, URZ, UP2 ;  /* 0x000000ff0e0e7287 */ /* 0x000fe40009000000 */
[----:B------:R-:W-:Y:S02]  /*3550*/  UIADD3 UR36, UPT, UPT, UR28, 0x4, URZ ;  /* 0x000000041c247890 */ /* 0x000fe4000fffe0ff */
[----:B------:R-:W-:Y:S01]  /*3560*/  @UP1 ULEA UR26, UR14, UR5, 0x3 ;  /* 0x000000050e1a1291 */ /* 0x000fe2000f8e18ff */
[----:B------:R-:W-:Y:S01]  /*3570*/  LOP3.LUT R8, R8, UR27, RZ, 0x3c, !PT ;  /* 0x0000001b08087c12 */ /* 0x000fe2000f8e3cff */
[----:B------:R-:W-:Y:S02]  /*3580*/  UIADD3 UR32, UPT, UPT, UR28, 0x6, URZ ;  /* 0x000000061c207890 */ /* 0x000fe4000fffe0ff */
[----:B------:R-:W-:Y:S01]  /*3590*/  UIADD3 UR6, UPT, UPT, UR6, 0x40, URZ ;  /* 0x0000004006067890 */ /* 0x000fe2000fffe0ff */
[----:B-1----:R-:W-:Y:S01]  /*35a0*/  @P0 SHF.L.U32 R0, R8, 0x1f, RZ ;  /* 0x0000001f08000819 */ /* 0x002fe200000006ff */
[----:B------:R-:W-:Y:S01]  /*35b0*/  UIADD3 UR12, UPT, UPT, UR12, -0x1, URZ ;  /* 0xffffffff0c0c7890 */ /* 0x000fe2000fffe0ff */
[----:B------:R-:W-:Y:S02]  /*35c0*/  UMOV UR29, 0x40004040 ;  /* 0x40004040001d7882 */ /* 0x000fe40000000000 */
[----:B------:R2:W3:Y:S01]  /*35d0*/  @P0 SYNCS.PHASECHK.TRANS64.TRYWAIT P2, [UR26], R0 ;  /* 0x00000000ff0005a7 */ /* 0x0004e2000804111a */
[----:B------:R-:W-:Y:S01]  /*35e0*/  ULEA UR26, UR17, UR10, 0x9 ;  /* 0x0000000a111a7291 */ /* 0x000fe2000f8e48ff */
[----:B------:R-:W-:Y:S01]  /*35f0*/  UMOV UR27, 0x40004040 ;  /* 0x40004040001b7882 */ /* 0x000fe20000000000 */
[----:B------:R-:W-:Y:S02]  /*3600*/  UMOV UR41, 0x40004040 ;  /* 0x4000404000297882 */ /* 0x000fe40000000000 */
[----:B------:R-:W-:Y:S02]  /*3610*/  UIADD3 UR38, UPT, UPT, UR26, 0x2, URZ ;  /* 0x000000021a267890 */ /* 0x000fe4000fffe0ff */
[----:B------:R-:W-:Y:S02]  /*3620*/  UIADD3 UR34, UPT, UPT, UR26, 0x4, URZ ;  /* 0x000000041a227890 */ /* 0x000fe4000fffe0ff */
[----:B------:R-:W-:Y:S01]  /*3630*/  UIADD3 UR30, UPT, UPT, UR26, 0x6, URZ ;  /* 0x000000061a1e7890 */ /* 0x000fe2000fffe0ff */
[----:B------:R2:W-:Y:S01]  /*3640*/  UTCHMMA gdesc[UR26], gdesc[UR28], tmem[UR8], tmem[UR24], idesc[UR25], UP4 ;  /* 0x00ff181c1a0075ea */ /* 0x0005e2000a000008 */
[----:B------:R-:W-:Y:S01]  /*3650*/  UPLOP3.LUT UP4, UPT, UPT, UPT, UPT, 0x80, 0x8 ;  /* 0x000000000008789c */ /* 0x000fe20003f8f070 */
[----:B------:R-:W-:Y:S01]  /*3660*/  UMOV UR39, 0x40004040 ;  /* 0x4000404000277882 */ /* 0x000fe20000000000 */
[----:B------:R-:W-:Y:S01]  /*3670*/  UMOV UR37, 0x40004040 ;  /* 0x4000404000257882 */ /* 0x000fe20000000000 */
[----:B------:R2:W-:Y:S01]  /*3680*/  UTCHMMA gdesc[UR38], gdesc[UR40], tmem[UR8], tmem[UR22], idesc[UR23], UPT ;  /* 0x00ff1628260075ea */ /* 0x0005e2000b800008 */
[----:B------:R-:W-:Y:S01]  /*3690*/  UMOV UR35, 0x40004040 ;  /* 0x4000404000237882 */ /* 0x000fe20000000000 */
[----:B------:R-:W-:Y:S01]  /*36a0*/  UMOV UR33, 0x40004040 ;  /* 0x4000404000217882 */ /* 0x000fe20000000000 */
[----:B------:R-:W-:Y:S01]  /*36b0*/  UMOV UR31, 0x40004040 ;  /* 0x40004040001f7882 */ /* 0x000fe20000000000 */
[----:B------:R2:W-:Y:S01]  /*36c0*/  UTCHMMA gdesc[UR34], gdesc[UR36], tmem[UR8], tmem[UR20], idesc[UR21], UPT ;  /* 0x00ff1424220075ea */ /* 0x0005e2000b800008 */
[----:B------:R2:W-:Y:S01]  /*36d0*/  UTCHMMA gdesc[UR30], gdesc[UR32], tmem[UR8], tmem[UR18], idesc[UR19], UPT ;  /* 0x00ff12201e0075ea */ /* 0x0005e2000b800008 */
[----:B------:R2:W-:Y:S01]  /*36e0*/  UTCBAR [UR6], URZ ;  /* 0x000000ff060073e9 */ /* 0x0005e200080000ff */
[----:B------:R-:W-:Y:S01]  /*36f0*/  UMOV UR17, UR14 ;  /* 0x0000000e00117c82 */ /* 0x000fe20008000000 */
[----:B------:R-:W-:Y:S05]  /*3700*/  BRA.U UP0, `(.L_x_62) ;  /* 0xfffffffd00507547 */ /* 0x000fea000b83ffff */
.L_x_59:
[----:B------:R-:W-:Y:S01]  /*3710*/  UIADD3 UR15, UPT, UPT, UR15, 0x1, URZ ;  /* 0x000000010f0f7890 */ /* 0x000fe2000fffe0ff */
[C---:B------:R-:W-:Y:S01]  /*3720*/  ISETP.NE.AND P0, PT, R10.reuse, 0x2, PT ;  /* 0x000000020a00780c */ /* 0x040fe20003f05270 */
[----:B------:R-:W-:Y:S02]  /*3730*/  UIADD3 UR7, UPT, UPT, UR7, 0xf0, URZ ;  /* 0x000000f007077890 */ /* 0x000fe4000fffe0ff */
[----:B------:R-:W-:Y:S01]  /*3740*/  UISETP.NE.AND UP0, UPT, UR15, 0x4, UPT ;  /* 0x000000040f00788c */ /* 0x000fe2000bf05270 */
[----:B-12---:R-:W-:Y:S02]  /*3750*/  SEL R0, RZ, 0x1, P0 ;  /* 0x00000001ff007807 */ /* 0x006fe40000000000 */
[----:B------:R-:W-:Y:S01]  /*3760*/  SEL R10, R10, RZ, P0 ;  /* 0x000000ff0a0a7207 */ /* 0x000fe20000000000 */
[----:B------:R-:W-:Y:S01]  /*3770*/  USEL UR6, URZ, 0x1, UP0 ;  /* 0x00000001ff067887 */ /* 0x000fe20008000000 */
[----:B------:R-:W-:Y:S01]  /*3780*/  LOP3.LUT R9, R9, R0, RZ, 0x3c, !PT ;  /* 0x0000000009097212 */ /* 0x000fe200078e3cff */
[----:B------:R-:W-:Y:S01]  /*3790*/  USEL UR15, UR15, URZ, UP0 ;  /* 0x000000ff0f0f7287 */ /* 0x000fe20008000000 */
[----:B------:R1:W-:Y:S03]  /*37a0*/  UTCBAR [UR7], URZ ;  /* 0x000000ff070073e9 */ /* 0x0003e600080000ff */
[----:B------:R-:W-:Y:S01]  /*37b0*/  LOP3.LUT R11, R11, UR6, RZ, 0x3c, !PT ;  /* 0x000000060b0b7c12 */ /* 0x000fe2000f8e3cff */
[----:B------:R-:W-:Y:S07]  /*37c0*/  @P1 BRA `(.L_x_63) ;  /* 0xfffffff800881947 */ /* 0x000fee000383ffff */
[----:B------:R-:W2:Y:S01]  /*37d0*/  S2UR UR4, SR_CgaCtaId ;  /* 0x00000000000479c3 */ /* 0x000ea20000008800 */
[----:B------:R-:W-:Y:S01]  /*37e0*/  ELECT P0, URZ, PT ;  /* 0x0000000000ff782f */ /* 0x000fe20003800000 */
[----:B------:R-:W-:Y:S01]  /*37f0*/  IMAD.MOV.U32 R0, RZ, RZ, 0x1 ;  /* 0x00000001ff007424 */ /* 0x000fe200078e00ff */
[----:B------:R-:W-:Y:S01]  /*3800*/  UIADD3 UR5, UPT, UPT, UR5, 0x110, URZ ;  /* 0x0000011005057890 */ /* 0x000fe2000fffe0ff */
[----:B------:R-:W-:Y:S01]  /*3810*/  SHF.L.U32 R3, R11, 0x1f, RZ ;  /* 0x0000001f0b037819 */ /* 0x000fe200000006ff */
[----:B------:R-:W-:-:S03]  /*3820*/  UMOV UR6, 0x40 ;  /* 0x0000004000067882 */ /* 0x000fc60000000000 */
[----:B------:R-:W-:Y:S01]  /*3830*/  UVIRTCOUNT.DEALLOC.SMPOOL 0x80 ;  /* 0x000000800000784c */ /* 0x000fe20000000000 */
[----:B--2---:R-:W-:Y:S02]  /*3840*/  ULEA UR4, UR4, UR6, 0x18 ;  /* 0x0000000604047291 */ /* 0x004fe4000f8ec0ff */
[----:B------:R-:W-:-:S07]  /*3850*/  ULEA UR6, UR15, UR5, 0x3 ;  /* 0x000000050f067291 */ /* 0x000fce000f8e18ff */
[----:B------:R2:W-:Y:S02]  /*3860*/  @P0 STS.U8 [UR4+0x1c], R0 ;  /* 0x00001c00ff000988 */ /* 0x0005e40008000004 */
[----:B------:R-:W4:Y:S02]  /*3870*/  SYNCS.PHASECHK.TRANS64.TRYWAIT P0, [UR6], R3 ;  /* 0x00000003ff0075a7 */ /* 0x000f240008001106 */
[----:B--2-4-:R-:W-:Y:S05]  /*3880*/  @!P0 BRA `(.L_x_64) ;  /* 0x0000004c00c08947 */ /* 0x014fea0003800000 */
.L_x_163:
[----:B-1----:R-:W-:-:S04]  /*3890*/  UIADD3 UR7, UPT, UPT, UR15, 0x1, URZ ;  /* 0x000000010f077890 */ /* 0x002fc8000fffe0ff */
[----:B------:R-:W-:-:S04]  /*38a0*/  UISETP.NE.AND UP0, UPT, UR7, 0x4, UPT ;  /* 0x000000040700788c */ /* 0x000fc8000bf05270 */
[----:B------:R-:W-:Y:S02]  /*38b0*/  USEL UR8, URZ, 0x1, UP0 ;  /* 0x00000001ff087887 */ /* 0x000fe40008000000 */
[----:B------:R-:W-:-:S04]  /*38c0*/  USEL UR7, UR7, URZ, UP0 ;  /* 0x000000ff07077287 */ /* 0x000fc80008000000 */
[----:B------:R-:W-:Y:S01]  /*38d0*/  ULEA UR6, UR7, UR5, 0x3 ;  /* 0x0000000507067291 */ /* 0x000fe2000f8e18ff */
[----:B------:R-:W-:-:S04]  /*38e0*/  LOP3.LUT R2, R11, UR8, RZ, 0x3c, !PT ;  /* 0x000000080b027c12 */ /* 0x000fc8000f8e3cff */
[----:B--2---:R-:W-:-:S04]  /*38f0*/  SHF.L.U32 R3, R2, 0x1f, RZ ;  /* 0x0000001f02037819 */ /* 0x004fc800000006ff */
[----:B------:R-:W1:Y:S02]  /*3900*/  SYNCS.PHASECHK.TRANS64.TRYWAIT P0, [UR6], R3 ;  /* 0x00000003ff0075a7 */ /* 0x000e640008001106 */
[----:B-1----:R-:W-:Y:S05]  /*3910*/  @!P0 BRA `(.L_x_65) ;  /* 0x0000004c00b48947 */ /* 0x002fea0003800000 */
.L_x_165:
        /* <DEDUP_REMOVED lines=9> */
.L_x_167:
[----:B------:R-:W-:-:S04]  /*39b0*/  UIADD3 UR7, UPT, UPT, UR7, 0x1, URZ ;  /* 0x0000000107077890 */ /* 0x000fc8000fffe0ff */
[----:B------:R-:W-:-:S04]  /*39c0*/  UISETP.NE.AND UP0, UPT, UR7, 0x4, UPT ;  /* 0x000000040700788c */ /* 0x000fc8000bf05270 */
[----:B------:R-:W-:Y:S02]  /*39d0*/  USEL UR6, URZ, 0x1, UP0 ;  /* 0x00000001ff067887 */ /* 0x000fe40008000000 */
[----:B------:R-:W-:-:S04]  /*39e0*/  USEL UR7, UR7, URZ, UP0 ;  /* 0x000000ff07077287 */ /* 0x000fc80008000000 */
[----:B------:R-:W-:Y:S01]  /*39f0*/  ULEA UR7, UR7, UR5, 0x3 ;  /* 0x0000000507077291 */ /* 0x000fe2000f8e18ff */
[----:B-1----:R-:W-:-:S04]  /*3a00*/  LOP3.LUT R3, R2, UR6, RZ, 0x3c, !PT ;  /* 0x0000000602037c12 */ /* 0x002fc8000f8e3cff */
[----:B------:R-:W-:-:S04]  /*3a10*/  SHF.L.U32 R3, R3, 0x1f, RZ ;  /* 0x0000001f03037819 */ /* 0x000fc800000006ff */
[----:B------:R-:W1:Y:S02]  /*3a20*/  SYNCS.PHASECHK.TRANS64.TRYWAIT P0, [UR7], R3 ;  /* 0x00000003ff0075a7 */ /* 0x000e640008001107 */
[----:B-1----:R-:W-:Y:S05]  /*3a30*/  @!P0 BRA `(.L_x_67) ;  /* 0x0000004c009c8947 */ /* 0x002fea0003800000 */
.L_x_169:
[----:B------:R-:W-:Y:S01]  /*3a40*/  NOP ;  /* 0x0000000000007918 */ /* 0x000fe20000000000 */
[----:B-1----:R-:W1:Y:S01]  /*3a50*/  LDS R0, [UR4+0x14] ;  /* 0x00001404ff007984 */ /* 0x002e620008000800 */
[----:B------:R-:W-:Y:S01]  /*3a60*/  ULOP3.LUT UR6, UR16, 0xffff, URZ, 0xc0, !UPT ;  /* 0x0000ffff10067892 */ /* 0x000fe2000f8ec0ff */
[----:B------:R-:W-:Y:S01]  /*3a70*/  UMOV UR8, 0xffff ;  /* 0x0000ffff00087882 */ /* 0x000fe20000000000 */
[----:B------:R-:W-:Y:S02]  /*3a80*/  UMOV UR5, 0x1 ;  /* 0x0000000100057882 */ /* 0x000fe40000000000 */
[----:B------:R-:W-:-:S04]  /*3a90*/  USHF.R.U32.HI UR6, URZ, 0x5, UR6 ;  /* 0x00000005ff067899 */ /* 0x000fc80008011606 */
[----:B------:R-:W-:Y:S02]  /*3aa0*/  USHF.L.U32 UR8, UR8, UR6, URZ ;  /* 0x0000000608087299 */ /* 0x000fe400080006ff */
[----:B------:R-:W-:-:S04]  /*3ab0*/  USHF.L.U32 UR5, UR5, UR6, URZ ;  /* 0x0000000605057299 */ /* 0x000fc800080006ff */
[----:B-1----:R-:W-:-:S04]  /*3ac0*/  LOP3.LUT R0, R0, UR8, RZ, 0xc0, !PT ;  /* 0x0000000800007c12 */ /* 0x002fc8000f8ec0ff */
[----:B------:R-:W-:-:S13]  /*3ad0*/  ISETP.NE.AND P0, PT, R0, UR8, PT ;  /* 0x0000000800007c0c */ /* 0x000fda000bf05270 */
[----:B------:R-:W-:Y:S05]  /*3ae0*/  @P0 BRA `(.L_x_68) ;  /* 0x0000000000580947 */ /* 0x000fea0003800000 */
[----:B------:R-:W1:Y:S02]  /*3af0*/  LDS R0, [UR4+0x18] ;  /* 0x00001804ff007984 */ /* 0x000e640008000800 */
[----:B-1----:R-:W-:-:S04]  /*3b00*/  LOP3.LUT R0, R0, UR5, RZ, 0xc0, !PT ;  /* 0x0000000500007c12 */ /* 0x002fc8000f8ec0ff */
[----:B------:R-:W-:-:S13]  /*3b10*/  ISETP.NE.AND P0, PT, R0, UR5, PT ;  /* 0x0000000500007c0c */ /* 0x000fda000bf05270 */
[----:B------:R-:W-:Y:S05]  /*3b20*/  @P0 BRA `(.L_x_69) ;  /* 0x00000000003c0947 */ /* 0x000fea0003800000 */
[----:B------:R-:W1:Y:S01]  /*3b30*/  S2R R2, SR_LANEID ;  /* 0x0000000000027919 */ /* 0x000e620000000000 */
[----:B------:R-:W-:Y:S01]  /*3b40*/  ULOP3.LUT UR8, URZ, UR8, URZ, 0x33, !UPT ;  /* 0x00000008ff087292 */ /* 0x000fe2000f8e33ff */
[----:B------:R-:W-:Y:S01]  /*3b50*/  LOP3.LUT R4, RZ, UR5, RZ, 0x33, !PT ;  /* 0x00000005ff047c12 */ /* 0x000fe2000f8e33ff */
[----:B------:R-:W-:Y:S02]  /*3b60*/  VOTEU.ANY UR7, UPT, PT ;  /* 0x0000000000077886 */ /* 0x000fe400038e0100 */
[----:B------:R-:W-:Y:S01]  /*3b70*/  UFLO.U32 UR7, UR7 ;  /* 0x00000007000772bd */ /* 0x000fe200080e0000 */
[----:B------:R-:W2:Y:S01]  /*3b80*/  REDUX UR5, R4 ;  /* 0x00000000040573c4 */ /* 0x000ea20000000000 */
[----:B------:R-:W-:-:S06]  /*3b90*/  IMAD.U32 R0, RZ, RZ, UR8 ;  /* 0x00000008ff007e24 */ /* 0x000fcc000f8e00ff */
[----:B------:R4:W-:Y:S01]  /*3ba0*/  UTCATOMSWS.AND URZ, UR8 ;  /* 0x0000000800ff79e3 */ /* 0x0009e20008000000 */
[----:B------:R-:W3:Y:S01]  /*3bb0*/  REDUX UR6, R0 ;  /* 0x00000000000673c4 */ /* 0x000ee20000000000 */
[----:B-1----:R-:W-:Y:S01]  /*3bc0*/  ISETP.EQ.U32.AND P0, PT, R2, UR7, PT ;  /* 0x0000000702007c0c */ /* 0x002fe2000bf02070 */
[----:B--2---:R-:W-:Y:S01]  /*3bd0*/  IMAD.U32 R2, RZ, RZ, UR5 ;  /* 0x00000005ff027e24 */ /* 0x004fe2000f8e00ff */
[----:B---3--:R-:W-:-:S11]  /*3be0*/  MOV R3, UR6 ;  /* 0x0000000600037c02 */ /* 0x008fd60008000f00 */
[----:B------:R4:W-:Y:S04]  /*3bf0*/  @P0 ATOMS.AND RZ, [UR4+0x14], R3 ;  /* 0x00001403ffff098c */ /* 0x0009e8000a800004 */
[----:B------:R4:W-:Y:S01]  /*3c00*/  @P0 ATOMS.AND RZ, [UR4+0x18], R2 ;  /* 0x00001802ffff098c */ /* 0x0009e2000a800004 */
[----:B------:R-:W-:Y:S05]  /*3c10*/  BRA `(.L_x_70) ;  /* 0x0000000000147947 */ /* 0x000fea0003800000 */
.L_x_69:
[----:B------:R-:W-:Y:S02]  /*3c20*/  MOV R2, 0x3c40 ;  /* 0x00003c4000027802 */ /* 0x000fe40000000f00 */
[----:B---3-5:R-:W-:Y:S05]  /*3c30*/  CALL.REL.NOINC `($__internal_0_$__cuda_sm10x_tcgen05_guardrail_trap_col_being_dealloced_not_returned_by_alloc) ;  /* 0x0000005000847944 */ /* 0x028fea0003c00000 */
[----:B------:R-:W-:Y:S05]  /*3c40*/  BRA `(.L_x_70) ;  /* 0x0000000000087947 */ /* 0x000fea0003800000 */
.L_x_68:
[----:B------:R-:W-:Y:S02]  /*3c50*/  MOV R2, 0x3c70 ;  /* 0x00003c7000027802 */ /* 0x000fe40000000f00 */
[----:B---3-5:R-:W-:Y:S05]  /*3c60*/  CALL.REL.NOINC `($__internal_2_$__cuda_sm10x_tcgen05_guardrail_trap_unallocated_columns_being_dealloced) ;  /* 0x0000005000907944 */ /* 0x028fea0003c00000 */
.L_x_70:
[----:B------:R-:W-:Y:S01]  /*3c70*/  NOP ;  /* 0x0000000000007918 */ /* 0x000fe20000000000 */
[----:B----4-:R-:W-:Y:S05]  /*3c80*/  EXIT ;  /* 0x000000000000794d */ /* 0x010fea0003800000 */
.L_x_52:
[----:B------:R-:W-:-:S09]  /*3c90*/  UISETP.NE.OR UP2, UPT, UR8, 0x3, !UP2 ;  /* 0x000000030800788c */ /* 0x000fd2000d745670 */
[----:B------:R-:W-:Y:S05]  /*3ca0*/  BRA.U UP2, `(.L_x_71) ;  /* 0x0000001102147547 */ /* 0x000fea000b800000 */
[----:B------:R-:W1:Y:S01]  /*3cb0*/  LDC R0, c[0x0][0xb30] ;  /* 0x0002cc00ff007b82 */ /* 0x000e620000000800 */
[----:B------:R-:W2:Y:S01]  /*3cc0*/  LDCU.64 UR8, c[0x0][0x888] ;  /* 0x00011100ff0877ac */ /* 0x000ea20008000a00 */
[----:B------:R-:W-:Y:S02]  /*3cd0*/  HFMA2 R25, -RZ, RZ, 0, 0 ;  /* 0x00000000ff197431 */ /* 0x000fe400000001ff */
[----:B------:R-:W-:Y:S01]  /*3ce0*/  IMAD.MOV.U32 R32, RZ, RZ, 0x1 ;  /* 0x00000001ff207424 */ /* 0x000fe200078e00ff */
[----:B------:R-:W-:Y:S01]  /*3cf0*/  MOV R23, 0x1000 ;  /* 0x0000100000177802 */ /* 0x000fe20000000f00 */
[----:B------:R-:W4:Y:S01]  /*3d00*/  LDCU.64 UR4, c[0x0][0x890] ;  /* 0x00011200ff0477ac */ /* 0x000f220008000a00 */
[----:B------:R-:W-:Y:S01]  /*3d10*/  IMAD.MOV.U32 R27, RZ, RZ, RZ ;  /* 0x000000ffff1b7224 */ /* 0x000fe200078e00ff */
[----:B------:R-:W3:Y:S01]  /*3d20*/  LDC R19, c[0x0][0x370] ;  /* 0x0000dc00ff137b82 */ /* 0x000ee20000000800 */
[----:B------:R-:W-:Y:S01]  /*3d30*/  UMOV UR7, 0x400 ;  /* 0x0000040000077882 */ /* 0x000fe20000000000 */
[----:B------:R-:W-:-:S02]  /*3d40*/  UPLOP3.LUT UP1, UPT, UPT, UPT, UPT, 0x40, 0x4 ;  /* 0x000000000004789c */ /* 0x000fc40003f2e870 */
[----:B------:R-:W-:-:S04]  /*3d50*/  ULEA UR7, UR37, UR7, 0x18 ;  /* 0x0000000725077291 */ /* 0x000fc8000f8ec0ff */
[----:B------:R-:W3:Y:S01]  /*3d60*/  LDC R2, c[0x0][0xb0c] ;  /* 0x0002c300ff027b82 */ /* 0x000ee20000000800 */
[----:B------:R-:W-:Y:S02]  /*3d70*/  UIADD3 UR13, UPT, UPT, UR7, 0x98, URZ ;  /* 0x00000098070d7890 */ /* 0x000fe4000fffe0ff */
[----:B--2---:R-:W-:Y:S02]  /*3d80*/  UISETP.NE.U32.AND UP2, UPT, UR8, URZ, UPT ;  /* 0x000000ff0800728c */ /* 0x004fe4000bf45070 */
[----:B------:R-:W-:Y:S02]  /*3d90*/  UIADD3 UR33, UPT, UPT, UR7, 0x80, URZ ;  /* 0x0000008007217890 */ /* 0x000fe4000fffe0ff */
[----:B----4-:R-:W-:Y:S01]  /*3da0*/  UISETP.NE.U32.AND UP3, UPT, UR4, URZ, UPT ;  /* 0x000000ff0400728c */ /* 0x010fe2000bf65070 */
[----:B------:R-:W2:Y:S01]  /*3db0*/  LDC R18, c[0x0][0xb20] ;  /* 0x0002c800ff127b82 */ /* 0x000ea20000000800 */
[----:B-1----:R-:W-:Y:S01]  /*3dc0*/  ISETP.NE.AND P1, PT, R0, 0x1, PT ;  /* 0x000000010000780c */ /* 0x002fe20003f25270 */
[----:B------:R-:W-:-:S02]  /*3dd0*/  UISETP.NE.AND.EX UP2, UPT, UR9, URZ, UPT, UP2 ;  /* 0x000000ff0900728c */ /* 0x000fc4000bf45320 */
[----:B------:R-:W-:Y:S02]  /*3de0*/  UIADD3 UR25, UPT, UPT, UR7, 0x88, URZ ;  /* 0x0000008807197890 */ /* 0x000fe4000fffe0ff */
[----:B------:R-:W-:Y:S02]  /*3df0*/  UIADD3 UR17, UPT, UPT, UR7, 0x90, URZ ;  /* 0x0000009007117890 */ /* 0x000fe4000fffe0ff */
[----:B------:R-:W1:Y:S01]  /*3e00*/  LDC.64 R36, c[0x0][0x348] ;  /* 0x0000d200ff247b82 */ /* 0x000e620000000a00 */
[----:B------:R-:W-:Y:S02]  /*3e10*/  UPRMT UR13, UR37, 0x654, UR13 ;  /* 0x00000654250d7896 */ /* 0x000fe4000800000d */
[----:B------:R-:W-:-:S05]  /*3e20*/  UISETP.NE.AND.EX UP3, UPT, UR5, URZ, UPT, UP3 ;  /* 0x000000ff0500728c */ /* 0x000fca000bf65330 */
[----:B------:R-:W4:Y:S08]  /*3e30*/  LDC.64 R16, c[0x0][0xb10] ;  /* 0x0002c400ff107b82 */ /* 0x000f300000000a00 */
[----:B------:R-:W1:Y:S08]  /*3e40*/  LDC.64 R6, c[0x0][0xb18] ;  /* 0x0002c600ff067b82 */ /* 0x000e700000000a00 */
[----:B------:R-:W1:Y:S08]  /*3e50*/  LDC.64 R4, c[0x0][0xb28] ;  /* 0x0002ca00ff047b82 */ /* 0x000e700000000a00 */
[----:B--23--:R-:W1:Y:S02]  /*3e60*/  LDC R22, c[0x0][0x374] ;  /* 0x0000dd00ff167b82 */ /* 0x00ce640000000800 */
.L_x_82:
[----:B------:R-:W-:Y:S02]  /*3e70*/  LEA R0, R27, UR7, 0x3 ;  /* 0x000000071b007c11 */ /* 0x000fe4000f8e18ff */
[----:B------:R-:W-:Y:S02]  /*3e80*/  SHF.L.U32 R3, R25, 0x1f, RZ ;  /* 0x0000001f19037819 */ /* 0x000fe400000006ff */
[----:B------:R-:W-:Y:S02]  /*3e90*/  LEA R28, R27, UR7, 0x4 ;  /* 0x000000071b1c7c11 */ /* 0x000fe4000f8e20ff */
[----:B--2---:R-:W2:Y:S02]  /*3ea0*/  SYNCS.PHASECHK.TRANS64.TRYWAIT P0, [R0+URZ+0xd0], R3 ;  /* 0x0000d003000075a7 */ /* 0x004ea400080011ff */
[----:B--2---:R-:W-:Y:S05]  /*3eb0*/  @!P0 BRA `(.L_x_72) ;  /* 0x0000004800948947 */ /* 0x004fea0003800000 */
.L_x_170:
[----:B------:R-:W-:Y:S01]  /*3ec0*/  ISETP.GE.AND P0, PT, R26, 0x1, PT ;  /* 0x000000011a00780c */ /* 0x000fe20003f06270 */
[----:B------:R-:W3:Y:S01]  /*3ed0*/  LDS.128 R28, [R28+0x160] ;  /* 0x000160001c1c7984 */ /* 0x000ee20000000c00 */
[----:B--2---:R-:W-:Y:S01]  /*3ee0*/  VIADD R0, R0, 0xe0 ;  /* 0x000000e000007836 */ /* 0x004fe20000000000 */
[----:B------:R-:W-:Y:S01]  /*3ef0*/  @!PT LDS RZ, [RZ] ;  /* 0x00000000fffff984 */ /* 0x000fe20000000800 */
[----:B------:R-:W-:Y:S01]  /*3f00*/  @!PT LDS RZ, [RZ] ;  /* 0x00000000fffff984 */ /* 0x000fe20000000800 */
[----:B------:R-:W-:Y:S01]  /*3f10*/  @!PT LDS RZ, [RZ] ;  /* 0x00000000fffff984 */ /* 0x000fe20000000800 */
[----:B------:R-:W-:Y:S01]  /*3f20*/  @!PT LDS RZ, [RZ] ;  /* 0x00000000fffff984 */ /* 0x000fe20000000800 */
[----:B------:R2:W-:Y:S06]  /*3f30*/  MEMBAR.ALL.CTA ;  /* 0x0000000000007992 */ /* 0x0005ec0000008000 */
[----:B--2---:R-:W2:Y:S01]  /*3f40*/  FENCE.VIEW.ASYNC.S ;  /* 0x00000000000073c6 */ /* 0x004ea20000000000 */
[----:B------:R-:W-:Y:S04]  /*3f50*/  PRMT R0, RZ, 0x654, R0 ;  /* 0x00000654ff007816 */ /* 0x000fe80000000000 */
[----:B--2---:R2:W-:Y:S01]  /*3f60*/  SYNCS.ARRIVE.TRANS64.RED.A1T0 RZ, [R0+URZ], RZ ;  /* 0x000000ff00ff79a7 */ /* 0x0045e200081004ff */
[----:B---3--:R-:W-:Y:S11]  /*3f70*/  LOP3.LUT P3, RZ, R30, 0x1, RZ, 0xc0, !PT ;  /* 0x000000011eff7812 */ /* 0x008ff6000786c0ff */
[----:B------:R-:W-:Y:S02]  /*3f80*/  @!UPT UIADD3 URZ, UPT, UPT, URZ, URZ, URZ ;  /* 0x000000fffffff290 */ /* 0x000fe4000fffe0ff */
[----:B------:R-:W-:Y:S02]  /*3f90*/  @P3 MOV R13, R28 ;  /* 0x0000001c000d3202 */ /* 0x000fe40000000f00 */
[----:B------:R-:W-:Y:S01]  /*3fa0*/  @P3 LOP3.LUT R8, R29, 0xffff, RZ, 0xc0, !PT ;  /* 0x0000ffff1d083812 */ /* 0x000fe200078ec0ff */
[----:B--2---:R-:W-:Y:S06]  /*3fb0*/  @!P0 BRA `(.L_x_73) ;  /* 0x0000000000a48947 */ /* 0x004fec0003800000 */
[----:B-1---5:R-:W-:Y:S01]  /*3fc0*/  IMAD.HI.U32 R33, R22, R7, RZ ;  /* 0x0000000716217227 */ /* 0x022fe200078e00ff */
[----:B------:R-:W-:Y:S02]  /*3fd0*/  ISETP.NE.AND P0, PT, R6, 0x1, PT ;  /* 0x000000010600780c */ /* 0x000fe40003f05270 */
[----:B------:R-:W-:Y:S01]  /*3fe0*/  ISETP.NE.AND P2, PT, R26, 0x1, PT ;  /* 0x000000011a00780c */ /* 0x000fe20003f45270 */
[----:B----4-:R-:W-:Y:S01]  /*3ff0*/  IMAD.HI.U32 R34, R19, R16, RZ ;  /* 0x0000001013227227 */ /* 0x010fe200078e00ff */
[----:B------:R-:W-:Y:S02]  /*4000*/  SHF.R.U32.HI R33, RZ, R18, R33 ;  /* 0x00000012ff217219 */ /* 0x000fe40000011621 */
[----:B------:R-:W-:Y:S01]  /*4010*/  ISETP.NE.AND P4, PT, R2, 0x1, PT ;  /* 0x000000010200780c */ /* 0x000fe20003f85270 */
[----:B------:R-:W-:Y:S01]  /*4020*/  IMAD.HI.U32 R38, R13, R16, RZ ;  /* 0x000000100d267227 */ /* 0x000fe200078e00ff */
[----:B------:R-:W-:Y:S02]  /*4030*/  SHF.R.U32.HI R34, RZ, R17, R34 ;  /* 0x00000011ff227219 */ /* 0x000fe40000011622 */
[----:B------:R-:W-:Y:S01]  /*4040*/  SEL R3, R22, R33, !P0 ;  /* 0x0000002116037207 */ /* 0x000fe20004000000 */
[C---:B------:R-:W-:Y:S01]  /*4050*/  IMAD.HI.U32 R33, R8.reuse, R7, RZ ;  /* 0x0000000708217227 */ /* 0x040fe200078e00ff */
[----:B------:R-:W-:Y:S02]  /*4060*/  SEL R11, R19, R34, !P4 ;  /* 0x00000022130b7207 */ /* 0x000fe40006000000 */
[----:B------:R-:W-:Y:S01]  /*4070*/  SHF.R.U32.HI R38, RZ, R17, R38 ;  /* 0x00000011ff267219 */ /* 0x000fe20000011626 */
[----:B------:R-:W-:Y:S01]  /*4080*/  IMAD.HI.U32 R40, R3, R4, RZ ;  /* 0x0000000403287227 */ /* 0x000fe200078e00ff */
[----:B------:R-:W-:Y:S03]  /*4090*/  SHF.R.U32.HI R33, RZ, R18, R33 ;  /* 0x00000012ff217219 */ /* 0x000fe60000011621 */
[----:B------:R-:W-:Y:S01]  /*40a0*/  IMAD.HI.U32 R34, R11, R4, RZ ;  /* 0x000000040b227227 */ /* 0x000fe200078e00ff */
[----:B------:R-:W-:Y:S02]  /*40b0*/  @P2 SHF.R.U32.HI R3, RZ, R5, R40 ;  /* 0x00000005ff032219 */ /* 0x000fe40000011628 */
[----:B------:R-:W-:Y:S02]  /*40c0*/  SEL R9, R8, R33, !P0 ;  /* 0x0000002108097207 */ /* 0x000fe40004000000 */
[----:B------:R-:W-:Y:S01]  /*40d0*/  @P2 SHF.R.U32.HI R11, RZ, R5, R34 ;  /* 0x00000005ff0b2219 */ /* 0x000fe20000011622 */
[C---:B------:R-:W-:Y:S01]  /*40e0*/  IMAD R10, R26.reuse, R3, RZ ;  /* 0x000000031a0a7224 */ /* 0x040fe200078e02ff */
[----:B------:R-:W-:Y:S01]  /*40f0*/  SEL R3, R13, R38, !P4 ;  /* 0x000000260d037207 */ /* 0x000fe20006000000 */
[C---:B------:R-:W-:Y:S03]  /*4100*/  IMAD.HI.U32 R14, R9.reuse, R4, RZ ;  /* 0x00000004090e7227 */ /* 0x040fe600078e00ff */
[----:B------:R-:W-:Y:S01]  /*4110*/  ISETP.GE.AND P0, PT, R9, R10, PT ;  /* 0x0000000a0900720c */ /* 0x000fe20003f06270 */
[C---:B------:R-:W-:Y:S01]  /*4120*/  IMAD R12, R26.reuse, R11, RZ ;  /* 0x0000000b1a0c7224 */ /* 0x040fe200078e02ff */
[-C--:B------:R-:W-:Y:S04]  /*4130*/  SHF.R.U32.HI R14, RZ, R5.reuse, R14 ;  /* 0x00000005ff0e7219 */ /* 0x080fe8000001160e */
[----:B------:R-:W-:Y:S02]  /*4140*/  ISETP.GE.OR P0, PT, R3, R12, P0 ;  /* 0x0000000c0300720c */ /* 0x000fe40000706670 */
[----:B------:R-:W-:Y:S05]  /*4150*/  SEL R15, R9, R14, !P2 ;  /* 0x0000000e090f7207 */ /* 0x000fea0005000000 */
[----:B------:R-:W-:Y:S04]  /*4160*/  IMAD.MOV R14, RZ, RZ, -R15 ;  /* 0x000000ffff0e7224 */ /* 0x000fe800078e0a0f */
[----:B------:R-:W-:Y:S02]  /*4170*/  IMAD R14, R26, R14, R9 ;  /* 0x0000000e1a0e7224 */ /* 0x000fe400078e0209 */
[C---:B------:R-:W-:Y:S05]  /*4180*/  @!P0 IMAD.HI.U32 R10, R3.reuse, R4, RZ ;  /* 0x00000004030a8227 */ /* 0x040fea00078e00ff */
[----:B------:R-:W-:Y:S04]  /*4190*/  @!P0 SHF.R.U32.HI R10, RZ, R5, R10 ;  /* 0x00000005ff0a8219 */ /* 0x000fe8000001160a */
[----:B------:R-:W-:Y:S01]  /*41a0*/  @!P0 SEL R0, R3, R10, !P2 ;  /* 0x0000000a03008207 */ /* 0x000fe20005000000 */
[----:B------:R-:W-:Y:S03]  /*41b0*/  IMAD.MOV R10, RZ, RZ, -R3 ;  /* 0x000000ffff0a7224 */ /* 0x000fe600078e0a03 */
[----:B------:R-:W-:Y:S01]  /*41c0*/  @!P0 IADD3 R15, PT, PT, R15, -R0, RZ ;  /* 0x800000000f0f8210 */ /* 0x000fe20007ffe0ff */
[----:B------:R-:W-:Y:S01]  /*41d0*/  @!P0 IMAD R0, R11, R14, R0 ;  /* 0x0000000e0b008224 */ /* 0x000fe200078e0200 */
[----:B------:R-:W-:Y:S01]  /*41e0*/  IADD3 R11, PT, PT, -R9, RZ, RZ ;  /* 0x000000ff090b7210 */ /* 0x000fe20007ffe1ff */
[----:B------:R-:W-:Y:S02]  /*41f0*/  IMAD R13, R2, R10, R13 ;  /* 0x0000000a020d7224 */ /* 0x000fe400078e020d */
[----:B------:R-:W-:Y:S02]  /*4200*/  @!P0 IMAD R9, R15, R26, R3 ;  /* 0x0000001a0f098224 */ /* 0x000fe400078e0203 */
[----:B------:R-:W-:Y:S02]  /*4210*/  @!P0 IMAD.MOV.U32 R3, RZ, RZ, R0 ;  /* 0x000000ffff038224 */ /* 0x000fe400078e0000 */
[----:B------:R-:W-:Y:S02]  /*4220*/  IMAD R8, R6, R11, R8 ;  /* 0x0000000b06087224 */ /* 0x000fe400078e0208 */
[----:B------:R-:W-:Y:S02]  /*4230*/  IMAD R13, R3, R2, R13 ;  /* 0x00000002030d7224 */ /* 0x000fe400078e020d */
[----:B------:R-:W-:Y:S02]  /*4240*/  IMAD R8, R9, R6, R8 ;  /* 0x0000000609087224 */ /* 0x000fe400078e0208 */
.L_x_73:
[----:B------:R-:W-:Y:S05]  /*4250*/  BRA.U UP1, `(.L_x_74) ;  /* 0x0000000101107547 */ /* 0x000fea000b800000 */
[----:B------:R-:W-:Y:S04]  /*4260*/  MOV R0, UR6 ;  /* 0x0000000600007c02 */ /* 0x000fe80008000f00 */
[----:B------:R-:W-:Y:S04]  /*4270*/  SHF.L.U32 R3, R0, 0x1f, RZ ;  /* 0x0000001f00037819 */ /* 0x000fe800000006ff */
[----:B------:R-:W2:Y:S02]  /*4280*/  SYNCS.PHASECHK.TRANS64.TRYWAIT P0, [UR7+0xc8], R3 ;  /* 0x0000c803ff0075a7 */ /* 0x000ea40008001107 */
[----:B--2---:R-:W-:Y:S05]  /*4290*/  @!P0 BRA `(.L_x_75) ;  /* 0x0000004400b08947 */ /* 0x004fea0003800000 */
.L_x_74:
[----:B------:R-:W-:Y:S02]  /*42a0*/  R2UR UR35, R21 ;  /* 0x00000000152372ca */ /* 0x000fe400000e0000 */
[----:B------:R-:W-:Y:S02]  /*42b0*/  R2UR UR34, R20 ;  /* 0x00000000142272ca */ /* 0x000fe400000e0000 */
[----:B------:R-:W-:Y:S02]  /*42c0*/  ISETP.NE.U32.AND P2, PT, RZ, UR4, PT ;  /* 0x00000004ff007c0c */ /* 0x000fe4000bf45070 */
[----:B------:R-:W-:Y:S02]  /*42d0*/  SHF.L.U32 R12, R32, 0x1f, RZ ;  /* 0x0000001f200c7819 */ /* 0x000fe400000006ff */
[----:B------:R-:W-:Y:S05]  /*42e0*/  ISETP.NE.AND.EX P2, PT, RZ, UR5, PT, P2 ;  /* 0x00000005ff007c0c */ /* 0x000fea000bf45320 */
[----:B------:R-:W-:Y:S02]  /*42f0*/  USHF.L.U32 UR35, UR35, 0x6, URZ ;  /* 0x0000000623237899 */ /* 0x000fe400080006ff */
[----:B------:R-:W-:Y:S01]  /*4300*/  USHF.L.U32 UR34, UR34, 0x7, URZ ;  /* 0x0000000722227899 */ /* 0x000fe200080006ff */
[----:B------:R-:W-:Y:S11]  /*4310*/  BRA.U !UP3, `(.L_x_76) ;  /* 0x000000010b347547 */ /* 0x000ff6000b800000 */
[----:B------:R-:W-:Y:S01]  /*4320*/  UPLOP3.LUT UP0, UPT, UPT, UPT, UP2, 0x80, 0x8 ;  /* 0x000000000008789c */ /* 0x000fe20003f0f020 */
[----:B--2---:R-:W-:Y:S02]  /*4330*/  HFMA2 R0, -RZ, RZ, 0, 5.9604644775390625e-08 ;  /* 0x00000001ff007431 */ /* 0x004fe400000001ff */
[----:B------:R-:W-:Y:S03]  /*4340*/  IMAD.MOV.U32 R59, RZ, RZ, 0x1 ;  /* 0x00000001ff3b7424 */ /* 0x000fe600078e00ff */
[----:B------:R-:W-:Y:S05]  /*4350*/  PLOP3.LUT P0, PT, PT, PT, UP0, 0x80, 0x8 ;  /* 0x000000000008781c */ /* 0x000fea0003f0f008 */
[----:B------:R-:W2:Y:S01]  /*4360*/  @UP0 LDCU.64 UR10, c[0x0][0x888] ;  /* 0x00011100ff0a07ac */ /* 0x000ea20008000a00 */
[----:B------:R-:W-:Y:S07]  /*4370*/  @UP0 UIMAD UR8, UR36, UR4, URZ ;  /* 0x00000004240802a4 */ /* 0x000fee000f8e02ff */
[----:B------:R-:W-:Y:S01]  /*4380*/  @!P0 PRMT R59, R0, 0x7610, R59 ;  /* 0x00007610003b8816 */ /* 0x000fe2000000003b */
[----:B--2---:R-:W-:Y:S03]  /*4390*/  @UP0 UIMAD.WIDE UR10, UR8, 0x4, UR10 ;  /* 0x00000004080a08a5 */ /* 0x004fe6000f8e020a */
[----:B------:R-:W2:Y:S03]  /*43a0*/  @!UP0 LDCU UR8, c[0x0][0x880] ;  /* 0x00011000ff0887ac */ /* 0x000ea60008000800 */
[----:B------:R-:W-:Y:S01]  /*43b0*/  IMAD.U32 R10, RZ, RZ, UR10 ;  /* 0x0000000aff0a7e24 */ /* 0x000fe2000f8e00ff */
[----:B------:R-:W-:Y:S05]  /*43c0*/  MOV R11, UR11 ;  /* 0x0000000b000b7c02 */ /* 0x000fea0008000f00 */
[----:B-----5:R3:W5:Y:S02]  /*43d0*/  @P0 LDG.E R35, desc[UR46][R10.64] ;  /* 0x0000002e0a230981 */ /* 0x020764000c1e1900 */
[----:B--23--:R-:W-:Y:S07]  /*43e0*/  @!P0 IMAD.U32 R35, RZ, RZ, UR8 ;  /* 0x00000008ff238e24 */ /* 0x00cfee000f8e00ff */
.L_x_76:
[----:B-----5:R-:W-:Y:S01]  /*43f0*/  @!P2 FSETP.EQ.AND P0, PT, R35, RZ, PT ;  /* 0x000000ff2300a20b */ /* 0x020fe20003f02000 */
[----:B------:R-:W-:Y:S01]  /*4400*/  @!UPT UIADD3 URZ, UPT, UPT, URZ, URZ, URZ ;  /* 0x000000fffffff290 */ /* 0x000fe2000fffe0ff */
[----:B------:R-:W-:Y:S11]  /*4410*/  @!P2 BRA `(.L_x_77) ;  /* 0x000000000014a947 */ /* 0x000ff60003800000 */
[----:B------:R-:W-:Y:S02]  /*4420*/  LOP3.LUT P2, RZ, R59, 0xff, RZ, 0xc0, !PT ;  /* 0x000000ff3bff7812 */ /* 0x000fe4000784c0ff */
[----:B------:R-:W-:Y:S04]  /*4430*/  PLOP3.LUT P0, PT, PT, PT, UP0, 0x80, 0x8 ;  /* 0x000000000008781c */ /* 0x000fe80003f0f008 */
[----:B------:R-:W-:Y:S07]  /*4440*/  PLOP3.LUT P0, PT, P0, PT, PT, 0x8, 0x80 ;  /* 0x000000000080781c */ /* 0x000fee000070e170 */
[----:B------:R-:W-:Y:S11]  /*4450*/  @P2 FSETP.EQ.AND P0, PT, R35, RZ, PT ;  /* 0x000000ff2300220b */ /* 0x000ff60003f02000 */
[----:B------:R-:W-:Y:S02]  /*4460*/  @!UPT UIADD3 URZ, UPT, UPT, URZ, URZ, URZ ;  /* 0x000000fffffff290 */ /* 0x000fe4000fffe0ff */
.L_x_77:
[----:B------:R-:W3:Y:S01]  /*4470*/  SYNCS.PHASECHK.TRANS64.TRYWAIT P2, [UR7+0xa0], R12 ;  /* 0x0000a00cff0075a7 */ /* 0x000ee20008041107 */
[----:B------:R-:W-:Y:S04]  /*4480*/  ELECT P4, URZ, PT ;  /* 0x0000000000ff782f */ /* 0x000fe80003880000 */
[----:B------:R-:W-:Y:S11]  /*4490*/  PLOP3.LUT P4, PT, P0, P4, PT, 0xf2, 0x2f ;  /* 0x00000000002f781c */ /* 0x000ff60000789e72 */
[----:B------:R-:W-:Y:S02]  /*44a0*/  @!UPT UIADD3 URZ, UPT, UPT, URZ, URZ, URZ ;  /* 0x000000fffffff290 */ /* 0x000fe4000fffe0ff */
[----:B-1----:R-:W-:Y:S05]  /*44b0*/  @!P4 IADD3 R9, P0, PT, R36, 0x580, RZ ;  /* 0x000005802409c810 */ /* 0x002fea0007f1e0ff */
[----:B--2---:R-:W-:Y:S01]  /*44c0*/  @!P4 IMAD.X R0, RZ, RZ, R37, P0 ;  /* 0x000000ffff00c224 */ /* 0x004fe200000e0625 */
[----:B---3--:R-:W-:Y:S07]  /*44d0*/  @!P2 BRA `(.L_x_78) ;  /* 0x000000440038a947 */ /* 0x008fee0003800000 */
.L_x_173:
[----:B------:R-:W-:Y:S01]  /*44e0*/  @!P4 R2UR UR8, R0 ;  /* 0x000000000008c2ca */ /* 0x000fe200000e0000 */
[----:B------:R-:W-:Y:S01]  /*44f0*/  VOTEU.ALL UP1, P4 ;  /* 0x0000000000ff7886 */ /* 0x000fe20002020000 */
[----:B------:R-:W-:Y:S01]  /*4500*/  @!P4 R2UR UR9, R9 ;  /* 0x000000000909c2ca */ /* 0x000fe200000e0000 */
[----:B------:R-:W-:Y:S01]  /*4510*/  @!P4 IMAD.MOV.U32 R0, RZ, RZ, 0x1000 ;  /* 0x00001000ff00c424 */ /* 0x000fe200078e00ff */
[----:B------:R-:W-:Y:S01]  /*4520*/  UMOV UR10, 0x0 ;  /* 0x00000000000a7882 */ /* 0x000fe20000000000 */
[----:B------:R-:W-:Y:S01]  /*4530*/  UMOV UR11, 0x10000000 ;  /* 0x10000000000b7882 */ /* 0x000fe20000000000 */
[----:B------:R-:W-:Y:S01]  /*4540*/  @!UP1 UIADD3 UR32, UPT, UPT, UR7, 0x200, URZ ;  /* 0x0000020007209890 */ /* 0x000fe2000fffe0ff */
[----:B------:R-:W-:Y:S01]  /*4550*/  @!P4 IADD3 R9, P0, PT, R36, 0x580, RZ ;  /* 0x000005802409c810 */ /* 0x000fe20007f1e0ff */
[----:B------:R-:W-:Y:S05]  /*4560*/  VOTEU.ALL UP1, P4 ;  /* 0x0000000000ff7886 */ /* 0x000fea0002020000 */
[----:B------:R-:W-:Y:S01]  /*4570*/  IMAD.U32 R11, RZ, RZ, UR8 ;  /* 0x00000008ff0b7e24 */ /* 0x000fe2000f8e00ff */
[----:B------:R-:W-:Y:S01]  /*4580*/  UPRMT UR8, UR37, 0x654, UR33 ;  /* 0x0000065425087896 */ /* 0x000fe20008000021 */
[----:B------:R-:W-:Y:S03]  /*4590*/  IMAD.U32 R10, RZ, RZ, UR9 ;  /* 0x00000009ff0a7e24 */ /* 0x000fe6000f8e00ff */
[----:B------:R-:W-:Y:S02]  /*45a0*/  @!P4 R2UR UR15, R11 ;  /* 0x000000000b0fc2ca */ /* 0x000fe400000e0000 */
[----:B------:R-:W-:Y:S11]  /*45b0*/  @!P4 R2UR UR14, R10 ;  /* 0x000000000a0ec2ca */ /* 0x000ff600000e0000 */
[----:B------:R-:W-:Y:S02]  /*45c0*/  @!UPT UIADD3 URZ, UPT, UPT, URZ, URZ, URZ ;  /* 0x000000fffffff290 */ /* 0x000fe4000fffe0ff */
[----:B------:R2:W-:Y:S01]  /*45d0*/  @!UP1 UTMALDG.3D [UR32], [UR14], desc[UR10] ;  /* 0x00000a200e0095b4 */ /* 0x0005e20008011000 */
[----:B------:R3:W-:Y:S01]  /*45e0*/  @!P4 SYNCS.ARRIVE.TRANS64.RED.A0TR RZ, [UR7+0x80], R0 ;  /* 0x00008000ffffc9a7 */ /* 0x0007e20008300407 */
[----:B------:R-:W-:Y:S01]  /*45f0*/  SYNCS.ARRIVE.TRANS64.RED.A1T0 RZ, [UR8], RZ ;  /* 0x000000ffffff79a7 */ /* 0x000fe20008100408 */
[----:B---3--:R-:W-:Y:S01]  /*4600*/  @!P4 IMAD.X R0, RZ, RZ, R37, P0 ;  /* 0x000000ffff00c224 */ /* 0x008fe200000e0625 */
[----:B------:R-:W3:Y:S02]  /*4610*/  SYNCS.PHASECHK.TRANS64.TRYWAIT P2, [UR7+0xa8], R12 ;  /* 0x0000a80cff0075a7 */ /* 0x000ee40008041107 */
[----:B--23--:R-:W-:Y:S05]  /*4620*/  @!P2 BRA `(.L_x_79) ;  /* 0x0000004000fca947 */ /* 0x00cfea0003800000 */
.L_x_175:
        /* <DEDUP_REMOVED lines=8> */
[----:B------:R-:W-:Y:S01]  /*46b0*/  @!UP1 UIADD3 UR24, UPT, UPT, UR7, 0x1200, URZ ;  /* 0x0000120007189890 */ /* 0x000fe2000fffe0ff */
[----:B------:R-:W-:Y:S01]  /*46c0*/  VOTEU.ALL UP1, P4 ;  /* 0x0000000000ff7886 */ /* 0x000fe20002020000 */
[----:B------:R-:W-:Y:S01]  /*46d0*/  UMOV UR27, UR35 ;  /* 0x00000023001b7c82 */ /* 0x000fe20008000000 */
[----:B------:R-:W-:Y:S02]  /*46e0*/  UMOV UR28, UR36 ;  /* 0x00000024001c7c82 */ /* 0x000fe40008000000 */
[----:B------:R-:W-:Y:S01]  /*46f0*/  IMAD.U32 R11, RZ, RZ, UR8 ;  /* 0x00000008ff0b7e24 */ /* 0x000fe2000f8e00ff */
[----:B------:R-:W-:Y:S01]  /*4700*/  UPRMT UR8, UR37, 0x654, UR25 ;  /* 0x0000065425087896 */ /* 0x000fe20008000019 */
[----:B------:R-:W-:Y:S02]  /*4710*/  IMAD.U32 R10, RZ, RZ, UR9 ;  /* 0x00000009ff0a7e24 */ /* 0x000fe4000f8e00ff */
[----:B------:R-:W-:Y:S01]  /*4720*/  @!P4 IMAD.X R20, RZ, RZ, R37, P0 ;  /* 0x000000ffff14c224 */ /* 0x000fe200000e0625 */
[----:B------:R-:W-:Y:S02]  /*4730*/  @!P4 R2UR UR15, R11 ;  /* 0x000000000b0fc2ca */ /* 0x000fe400000e0000 */
[----:B------:R-:W-:Y:S11]  /*4740*/  @!P4 R2UR UR14, R10 ;  /* 0x000000000a0ec2ca */ /* 0x000ff600000e0000 */
[----:B------:R-:W-:Y:S02]  /*4750*/  @!UPT UIADD3 URZ, UPT, UPT, URZ, URZ, URZ ;  /* 0x000000fffffff290 */ /* 0x000fe4000fffe0ff */
[----:B------:R2:W-:Y:S01]  /*4760*/  @!UP1 UTMALDG.3D [UR24], [UR14], desc[UR10] ;  /* 0x00000a180e0095b4 */ /* 0x0005e20008011000 */
[----:B------:R2:W-:Y:S01]  /*4770*/  @!P4 SYNCS.ARRIVE.TRANS64.RED.A0TR RZ, [UR7+0x88], R0 ;  /* 0x00008800ffffc9a7 */ /* 0x0005e20008300407 */
[----:B------:R-:W-:Y:S01]  /*4780*/  SYNCS.ARRIVE.TRANS64.RED.A1T0 RZ, [UR8], RZ ;  /* 0x000000ffffff79a7 */ /* 0x000fe20008100408 */
[----:B------:R-:W3:Y:S02]  /*4790*/  SYNCS.PHASECHK.TRANS64.TRYWAIT P2, [UR7+0xb0], R12 ;  /* 0x0000b00cff0075a7 */ /* 0x000ee40008041107 */
[----:B--23--:R-:W-:Y:S05]  /*47a0*/  @!P2 BRA `(.L_x_80) ;  /* 0x0000004000b4a947 */ /* 0x00cfea0003800000 */
.L_x_177:
[----:B------:R-:W2:Y:S01]  /*47b0*/  LDC.64 R14, c[0x0][0xb10] ;  /* 0x0002c400ff0e7b82 */ /* 0x000ea20000000a00 */
[----:B------:R-:W-:Y:S01]  /*47c0*/  @!P4 R2UR UR8, R20 ;  /* 0x000000001408c2ca */ /* 0x000fe200000e0000 */
[----:B------:R-:W-:Y:S01]  /*47d0*/  VOTEU.ALL UP1, P4 ;  /* 0x0000000000ff7886 */ /* 0x000fe20002020000 */
[----:B------:R-:W-:Y:S01]  /*47e0*/  @!P4 R2UR UR9, R21 ;  /* 0x000000001509c2ca */ /* 0x000fe200000e0000 */
[----:B------:R-:W-:Y:S01]  /*47f0*/  UMOV UR10, 0x0 ;  /* 0x00000000000a7882 */ /* 0x000fe20000000000 */
[----:B------:R-:W-:Y:S03]  /*4800*/  UMOV UR11, 0x10000000 ;  /* 0x10000000000b7882 */ /* 0x000fe60000000000 */
[----:B------:R-:W3:Y:S01]  /*4810*/  LDC.64 R10, c[0x0][0xb18] ;  /* 0x0002c600ff0a7b82 */ /* 0x000ee20000000a00 */
[----:B------:R-:W-:Y:S01]  /*4820*/  @!UP1 UIADD3 UR18, UPT, UPT, UR34, 0x40, URZ ;  /* 0x0000004022129890 */ /* 0x000fe2000fffe0ff */
[----:B------:R-:W-:Y:S01]  /*4830*/  @P3 SHF.R.U32.HI R24, RZ, 0x10, R29 ;  /* 0x00000010ff183819 */ /* 0x000fe2000001161d */
[----:B------:R-:W-:Y:S01]  /*4840*/  @!UP1 UIADD3 UR16, UPT, UPT, UR7, 0x2200, URZ ;  /* 0x0000220007109890 */ /* 0x000fe2000fffe0ff */
[----:B------:R-:W-:Y:S01]  /*4850*/  VIADD R27, R27, 0x1 ;  /* 0x000000011b1b7836 */ /* 0x000fe20000000000 */
[----:B------:R-:W-:Y:S03]  /*4860*/  VOTEU.ALL UP1, P4 ;  /* 0x0000000000ff7886 */ /* 0x000fe60002020000 */
[----:B------:R-:W5:Y:S01]  /*4870*/  @!P1 LDC R0, c[0x0][0xb20] ;  /* 0x0002c800ff009b82 */ /* 0x000f620000000800 */
[----:B------:R-:W-:Y:S01]  /*4880*/  UMOV UR19, UR35 ;  /* 0x0000002300137c82 */ /* 0x000fe20008000000 */
[----:B------:R-:W-:Y:S01]  /*4890*/  IMAD.U32 R21, RZ, RZ, UR8 ;  /* 0x00000008ff157e24 */ /* 0x000fe2000f8e00ff */
[----:B------:R-:W-:Y:S05]  /*48a0*/  UMOV UR20, UR36 ;  /* 0x0000002400147c82 */ /* 0x000fea0008000000 */
[----:B-1----:R-:W1:Y:S01]  /*48b0*/  @!P1 LDC R3, c[0x0][0xb0c] ;  /* 0x0002c300ff039b82 */ /* 0x002e620000000800 */
[----:B------:R-:W-:Y:S01]  /*48c0*/  IMAD.U32 R20, RZ, RZ, UR9 ;  /* 0x00000009ff147e24 */ /* 0x000fe2000f8e00ff */
[----:B------:R-:W-:Y:S01]  /*48d0*/  UPRMT UR8, UR37, 0x654, UR17 ;  /* 0x0000065425087896 */ /* 0x000fe20008000011 */
[----:B------:R-:W-:Y:S03]  /*48e0*/  @!P4 R2UR UR15, R21 ;  /* 0x00000000150fc2ca */ /* 0x000fe600000e0000 */
[----:B------:R-:W-:Y:S01]  /*48f0*/  @!P4 R2UR UR14, R20 ;  /* 0x00000000140ec2ca */ /* 0x000fe200000e0000 */
[----:B------:R-:W-:Y:S11]  /*4900*/  @!P4 IMAD.MOV.U32 R20, RZ, RZ, 0x1000 ;  /* 0x00001000ff14c424 */ /* 0x000ff600078e00ff */
[----:B------:R-:W-:Y:S01]  /*4910*/  @!UPT UIADD3 URZ, UPT, UPT, URZ, URZ, URZ ;  /* 0x000000fffffff290 */ /* 0x000fe2000fffe0ff */
[----:B------:R1:W-:Y:S01]  /*4920*/  @!UP1 UTMALDG.3D [UR16], [UR14], desc[UR10] ;  /* 0x00000a100e0095b4 */ /* 0x0003e20008011000 */
[----:B------:R1:W-:Y:S02]  /*4930*/  @!P4 SYNCS.ARRIVE.TRANS64.RED.A0TR RZ, [UR7+0x90], R20 ;  /* 0x00009014ffffc9a7 */ /* 0x0003e40008300407 */
[----:B-1----:R-:W-:Y:S01]  /*4940*/  @!P1 ISETP.NE.AND P2, PT, R3, 0x1, PT ;  /* 0x000000010300980c */ /* 0x002fe20003f45270 */
[C---:B--2---:R-:W-:Y:S01]  /*4950*/  @!P1 IMAD.HI.U32 R14, R13.reuse, R14, RZ ;  /* 0x0000000e0d0e9227 */ /* 0x044fe200078e00ff */
[----:B---3--:R-:W-:Y:S03]  /*4960*/  @!P1 ISETP.NE.AND P0, PT, R10, 0x1, PT ;  /* 0x000000010a00980c */ /* 0x008fe60003f05270 */
[C---:B------:R-:W-:Y:S01]  /*4970*/  @!P1 IMAD.HI.U32 R11, R8.reuse, R11, RZ ;  /* 0x0000000b080b9227 */ /* 0x040fe200078e00ff */
[----:B------:R-:W-:Y:S04]  /*4980*/  @!P1 SHF.R.U32.HI R14, RZ, R15, R14 ;  /* 0x0000000fff0e9219 */ /* 0x000fe8000001160e */
[----:B-----5:R-:W-:Y:S01]  /*4990*/  @!P1 SHF.R.U32.HI R9, RZ, R0, R11 ;  /* 0x00000000ff099219 */ /* 0x020fe2000001160b */
[----:B------:R-:W-:Y:S01]  /*49a0*/  SYNCS.ARRIVE.TRANS64.RED.A1T0 RZ, [UR8], RZ ;  /* 0x000000ffffff79a7 */ /* 0x000fe20008100408 */
[----:B------:R-:W-:Y:S02]  /*49b0*/  @!P1 SEL R14, R13, R14, !P2 ;  /* 0x0000000e0d0e9207 */ /* 0x000fe40005000000 */
[----:B------:R-:W-:Y:S01]  /*49c0*/  @!P1 SEL R9, R8, R9, !P0 ;  /* 0x0000000908099207 */ /* 0x000fe20004000000 */
[----:B------:R-:W1:Y:S04]  /*49d0*/  SYNCS.PHASECHK.TRANS64.TRYWAIT P5, [UR7+0xb8], R12 ;  /* 0x0000b80cff0075a7 */ /* 0x000e6800080a1107 */
[----:B------:R-:W-:Y:S02]  /*49e0*/  @!P1 IMAD.IADD R0, R9, 0x1, -R14 ;  /* 0x0000000109009824 */ /* 0x000fe400078e0a0e */
[----:B------:R-:W-:Y:S02]  /*49f0*/  @!P1 IMAD.IADD R9, R14, 0x1, -R9 ;  /* 0x000000010e099824 */ /* 0x000fe400078e0a09 */
[----:B------:R-:W-:Y:S02]  /*4a00*/  @!P1 IMAD R13, R0, R3, R13 ;  /* 0x00000003000d9224 */ /* 0x000fe400078e020d */
[----:B------:R-:W-:Y:S01]  /*4a10*/  @!P1 IMAD R8, R9, R10, R8 ;  /* 0x0000000a09089224 */ /* 0x000fe200078e0208 */
[----:B-1----:R-:W-:Y:S06]  /*4a20*/  @!P5 BRA `(.L_x_81) ;  /* 0x00000040002cd947 */ /* 0x002fec0003800000 */
.L_x_179:
[----:B-1----:R-:W-:Y:S01]  /*4a30*/  @!P4 IADD3 R3, P0, PT, R36, 0x580, RZ ;  /* 0x000005802403c810 */ /* 0x002fe20007f1e0ff */
[----:B------:R-:W-:Y:S01]  /*4a40*/  VOTEU.ALL UP1, P4 ;  /* 0x0000000000ff7886 */ /* 0x000fe20002020000 */
[----:B------:R-:W-:Y:S01]  /*4a50*/  UMOV UR18, 0x0 ;  /* 0x0000000000127882 */ /* 0x000fe20000000000 */
[----:B------:R-:W-:Y:S01]  /*4a60*/  UMOV UR19, 0x10000000 ;  /* 0x1000000000137882 */ /* 0x000fe20000000000 */
[----:B------:R-:W-:Y:S01]  /*4a70*/  @!P4 R2UR UR9, R3 ;  /* 0x000000000309c2ca */ /* 0x000fe200000e0000 */
[----:B------:R-:W-:Y:S01]  /*4a80*/  @!P4 IMAD.X R0, RZ, RZ, R37, P0 ;  /* 0x000000ffff00c224 */ /* 0x000fe200000e0625 */
[----:B------:R-:W-:Y:S01]  /*4a90*/  @!UP1 UIADD3 UR10, UPT, UPT, UR34, 0x60, URZ ;  /* 0x00000060220a9890 */ /* 0x000fe2000fffe0ff */
[----:B------:R-:W-:Y:S01]  /*4aa0*/  ISETP.NE.AND P0, PT, R27, 0x2, PT ;  /* 0x000000021b00780c */ /* 0x000fe20003f05270 */
[----:B------:R-:W-:Y:S01]  /*4ab0*/  UMOV UR11, UR35 ;  /* 0x00000023000b7c82 */ /* 0x000fe20008000000 */
[----:B------:R-:W-:Y:S01]  /*4ac0*/  UMOV UR12, UR36 ;  /* 0x00000024000c7c82 */ /* 0x000fe20008000000 */
[----:B------:R-:W-:Y:S01]  /*4ad0*/  @!P4 R2UR UR8, R0 ;  /* 0x000000000008c2ca */ /* 0x000fe200000e0000 */
[----:B------:R-:W-:Y:S01]  /*4ae0*/  IMAD.IADD R20, R8, 0x1, R58 ;  /* 0x0000000108147824 */ /* 0x000fe200078e023a */
[----:B------:R-:W-:Y:S01]  /*4af0*/  @P3 R2UR UR36, R24 ;  /* 0x00000000182432ca */ /* 0x000fe200000e0000 */
[----:B------:R-:W-:Y:S01]  /*4b00*/  IMAD.IADD R21, R13, 0x1, R60 ;  /* 0x000000010d157824 */ /* 0x000fe200078e023c */
[----:B------:R-:W-:Y:S02]  /*4b10*/  SEL R0, RZ, 0x1, P0 ;  /* 0x00000001ff007807 */ /* 0x000fe40000000000 */
[----:B------:R-:W-:Y:S01]  /*4b20*/  LOP3.LUT R32, R32, 0x1, RZ, 0x3c, !PT ;  /* 0x0000000120207812 */ /* 0x000fe200078e3cff */
[----:B------:R-:W-:Y:S01]  /*4b30*/  IMAD.U32 R10, RZ, RZ, UR9 ;  /* 0x00000009ff0a7e24 */ /* 0x000fe2000f8e00ff */
[----:B------:R-:W-:Y:S01]  /*4b40*/  @!UP1 UIADD3 UR9, UPT, UPT, UR7, 0x98, URZ ;  /* 0x0000009807099890 */ /* 0x000fe2000fffe0ff */
[----:B------:R-:W-:Y:S02]  /*4b50*/  LOP3.LUT R25, R25, R0, RZ, 0x3c, !PT ;  /* 0x0000000019197212 */ /* 0x000fe400078e3cff */
[----:B------:R-:W-:Y:S02]  /*4b60*/  SEL R27, R27, RZ, P0 ;  /* 0x000000ff1b1b7207 */ /* 0x000fe40000000000 */
[----:B------:R-:W-:Y:S01]  /*4b70*/  IMAD.U32 R11, RZ, RZ, UR8 ;  /* 0x00000008ff0b7e24 */ /* 0x000fe2000f8e00ff */
[----:B------:R-:W-:Y:S01]  /*4b80*/  @!P4 R2UR UR14, R10 ;  /* 0x000000000a0ec2ca */ /* 0x000fe200000e0000 */
[----:B------:R-:W-:Y:S01]  /*4b90*/  @!UP1 UIADD3 UR8, UPT, UPT, UR7, 0x3200, URZ ;  /* 0x0000320007089890 */ /* 0x000fe2000fffe0ff */
[----:B------:R-:W-:Y:S02]  /*4ba0*/  VOTEU.ALL UP1, P4 ;  /* 0x0000000000ff7886 */ /* 0x000fe40002020000 */
[----:B------:R-:W-:Y:S11]  /*4bb0*/  @!P4 R2UR UR15, R11 ;  /* 0x000000000b0fc2ca */ /* 0x000ff600000e0000 */
[----:B------:R-:W-:Y:S02]  /*4bc0*/  @!UPT UIADD3 URZ, UPT, UPT, URZ, URZ, URZ ;  /* 0x000000fffffff290 */ /* 0x000fe4000fffe0ff */
[----:B------:R2:W-:Y:S01]  /*4bd0*/  @!UP1 UTMALDG.3D [UR8], [UR14], desc[UR18] ;  /* 0x000012080e0095b4 */ /* 0x0005e20008011000 */
[----:B------:R2:W-:Y:S01]  /*4be0*/  @!P4 SYNCS.ARRIVE.TRANS64.RED.A0TR RZ, [UR7+0x98], R23 ;  /* 0x00009817ffffc9a7 */ /* 0x0005e20008300407 */
[----:B------:R-:W-:Y:S01]  /*4bf0*/  UPLOP3.LUT UP1, UPT, UPT, UPT, UPT, 0x80, 0x8 ;  /* 0x000000000008789c */ /* 0x000fe20003f2f070 */
[----:B------:R-:W-:Y:S01]  /*4c00*/  SYNCS.ARRIVE.TRANS64.RED.A1T0 RZ, [UR13], RZ ;  /* 0x000000ffffff79a7 */ /* 0x000fe2000810040d */
[----:B------:R-:W-:Y:S09]  /*4c10*/  @P3 BRA `(.L_x_82) ;  /* 0xfffffff000943947 */ /* 0x000ff2000383ffff */
[----:B------:R-:W-:-:S04]  /*4c20*/  SHF.L.U32 R3, R32, 0x1f, RZ ;  /* 0x0000001f20037819 */ /* 0x000fc800000006ff */
[----:B------:R-:W1:Y:S02]  /*4c30*/  SYNCS.PHASECHK.TRANS64.TRYWAIT P0, [UR7+0xa0], R3 ;  /* 0x0000a003ff0075a7 */ /* 0x000e640008001107 */
[----:B-1----:R-:W-:Y:S05]  /*4c40*/  @!P0 BRA `(.L_x_83) ;  /* 0x0000003c00bc8947 */ /* 0x002fea0003800000 */
.L_x_181:
[----:B------:R-:W3:Y:S02]  /*4c50*/  SYNCS.PHASECHK.TRANS64.TRYWAIT P0, [UR7+0xa8], R3 ;  /* 0x0000a803ff0075a7 */ /* 0x000ee40008001107 */
[----:B---3--:R-:W-:Y:S05]  /*4c60*/  @!P0 BRA `(.L_x_84) ;  /* 0x0000003c00cc8947 */ /* 0x008fea0003800000 */
.L_x_183:
[----:B------:R-:W3:Y:S02]  /*4c70*/  SYNCS.PHASECHK.TRANS64.TRYWAIT P0, [UR7+0xb0], R3 ;  /* 0x0000b003ff0075a7 */ /* 0x000ee40008001107 */
[----:B---3--:R-:W-:Y:S05]  /*4c80*/  @!P0 BRA `(.L_x_85) ;  /* 0x0000003c00dc8947 */ /* 0x008fea0003800000 */
.L_x_185:
[----:B-1----:R-:W-:-:S07]  /*4c90*/  MOV R0, UR7 ;  /* 0x0000000700007c02 */ /* 0x002fce0008000f00 */
.L_x_86:
[----:B-1----:R-:W-:-:S04]  /*4ca0*/  SHF.L.U32 R3, R32, 0x1f, RZ ;  /* 0x0000001f20037819 */ /* 0x002fc800000006ff */
[----:B------:R1:W3:Y:S03]  /*4cb0*/  SYNCS.PHASECHK.TRANS64.TRYWAIT P0, [R0+URZ+0xb8], R3 ;  /* 0x0000b803000075a7 */ /* 0x0002e600080011ff */
[----:B---3--:R-:W-:Y:S05]  /*4cc0*/  @!P0 NANOSLEEP.SYNCS 0x989680 ;  /* 0x009896800000895d */ /* 0x008fea0003900000 */
[----:B------:R-:W3:Y:S02]  /*4cd0*/  @!P0 SYNCS.PHASECHK.TRANS64 P0, [R0+URZ+0xb8], R3 ;  /* 0x0000b803000085a7 */ /* 0x000ee400080010ff */
[----:B--23--:R-:W-:Y:S05]  /*4ce0*/  @P0 EXIT ;  /* 0x000000000000094d */ /* 0x00cfea0003800000 */
[----:B------:R-:W-:Y:S05]  /*4cf0*/  BRA `(.L_x_86) ;  /* 0xfffffffc00e87947 */ /* 0x000fea000383ffff */
.L_x_71:
[----:B------:R-:W-:-:S06]  /*4d00*/  UISETP.GE.AND UP1, UPT, UR8, 0x4, UPT ;  /* 0x000000040800788c */ /* 0x000fcc000bf26270 */
[----:B------:R-:W-:-:S13]  /*4d10*/  PLOP3.LUT P0, PT, PT, PT, UP1, 0x80, 0x8 ;  /* 0x000000000008781c */ /* 0x000fda0003f0f018 */
[----:B------:R-:W-:Y:S05]  /*4d20*/  @!P0 EXIT ;  /* 0x000000000000894d */ /* 0x000fea0003800000 */
[----:B------:R-:W-:Y:S01]  /*4d30*/  BAR.SYNC.DEFER_BLOCKING 0x6, 0xa0 ;  /* 0x0182800000007b1d */ /* 0x000fe20000010000 */
[C---:B------:R-:W-:Y:S01]  /*4d40*/  IMAD.SHL.U32 R7, R72.reuse, 0x20, RZ ;  /* 0x0000002048077824 */ /* 0x040fe200078e00ff */
[----:B------:R-:W-:Y:S01]  /*4d50*/  SHF.R.U32.HI R0, RZ, 0x1, R72 ;  /* 0x00000001ff007819 */ /* 0x000fe20000011648 */
[C---:B------:R-:W-:Y:S01]  /*4d60*/  IMAD.SHL.U32 R64, R72.reuse, 0x10, RZ ;  /* 0x0000001048407824 */ /* 0x040fe200078e00ff */
[C---:B------:R-:W-:Y:S01]  /*4d70*/  LOP3.LUT P0, RZ, R72.reuse, 0x4, RZ, 0xc0, !PT ;  /* 0x0000000448ff7812 */ /* 0x040fe2000780c0ff */
[----:B------:R-:W-:Y:S01]  /*4d80*/  IMAD.U32 R32, R72, 0x10000, RZ ;  /* 0x0001000048207824 */ /* 0x000fe200078e00ff */
[----:B------:R-:W-:Y:S02]  /*4d90*/  UMOV UR48, 0x400 ;  /* 0x0000040000307882 */ /* 0x000fe40000000000 */
[----:B------:R-:W1:Y:S01]  /*4da0*/  LDC R63, c[0x0][0x370] ;  /* 0x0000dc00ff3f7b82 */ /* 0x000e620000000800 */
[----:B------:R-:W-:Y:S01]  /*4db0*/  ULEA UR48, UR37, UR48, 0x18 ;  /* 0x0000003025307291 */ /* 0x000fe2000f8ec0ff */
[----:B------:R-:W-:Y:S01]  /*4dc0*/  LOP3.LUT R5, R7, 0xc0, RZ, 0xc0, !PT ;  /* 0x000000c007057812 */ /* 0x000fe200078ec0ff */
[----:B------:R-:W-:Y:S01]  /*4dd0*/  IMAD.MOV.U32 R71, RZ, RZ, 0x20 ;  /* 0x00000020ff477424 */ /* 0x000fe200078e00ff */
[----:B------:R-:W-:Y:S01]  /*4de0*/  LOP3.LUT R64, R64, 0x600, RZ, 0xc0, !PT ;  /* 0x0000060040407812 */ /* 0x000fe200078ec0ff */
[----:B------:R-:W-:Y:S01]  /*4df0*/  UIADD3 UR4, UPT, UPT, UR48, 0x200, URZ ;  /* 0x0000020030047890 */ /* 0x000fe2000fffe0ff */
[----:B------:R-:W-:Y:S01]  /*4e00*/  LOP3.LUT R0, R5, 0x8, R0, 0xf8, !PT ;  /* 0x0000000805007812 */ /* 0x000fe200078ef800 */
[----:B------:R-:W-:Y:S01]  /*4e10*/  IMAD.SHL.U32 R5, R72, 0x4, RZ ;  /* 0x0000000448057824 */ /* 0x000fe200078e00ff */
[----:B------:R-:W2:Y:S01]  /*4e20*/  LDC R28, c[0x0][0xb0c] ;  /* 0x0002c300ff1c7b82 */ /* 0x000ea20000000800 */
[----:B------:R-:W-:Y:S01]  /*4e30*/  LOP3.LUT R64, R64, 0x20, R7, 0xf8, !PT ;  /* 0x0000002040407812 */ /* 0x000fe200078ef807 */
[----:B------:R-:W-:Y:S01]  /*4e40*/  IMAD.MOV.U32 R70, RZ, RZ, 0x1 ;  /* 0x00000001ff467424 */ /* 0x000fe200078e00ff */
[----:B------:R-:W-:Y:S01]  /*4e50*/  LOP3.LUT R32, R32, 0x600000, RZ, 0xc0, !PT ;  /* 0x0060000020207812 */ /* 0x000fe200078ec0ff */
[----:B------:R-:W-:Y:S01]  /*4e60*/  IMAD.MOV.U32 R30, RZ, RZ, RZ ;  /* 0x000000ffff1e7224 */ /* 0x000fe200078e00ff */
[----:B------:R-:W-:-:S02]  /*4e70*/  LOP3.LUT R5, R0, 0x18, R5, 0x78, !PT ;  /* 0x0000001800057812 */ /* 0x000fc400078e7805 */
[----:B------:R-:W-:Y:S02]  /*4e80*/  CS2R R68, SRZ ;  /* 0x0000000000447805 */ /* 0x000fe4000001ff00 */
[----:B------:R-:W-:Y:S01]  /*4e90*/  LOP3.LUT R64, R64, 0x100, R7, 0xf8, !PT ;  /* 0x0000010040407812 */ /* 0x000fe200078ef807 */
[----:B------:R-:W4:Y:S01]  /*4ea0*/  LDC R61, c[0x0][0xb20] ;  /* 0x0002c800ff3d7b82 */ /* 0x000f220000000800 */
[----:B------:R-:W3:Y:S01]  /*4eb0*/  LDS R3, [UR48+0x180] ;  /* 0x00018030ff037984 */ /* 0x000ee20008000800 */
[----:B------:R-:W-:Y:S01]  /*4ec0*/  LOP3.LUT R72, R72, 0x60, RZ, 0xc0, !PT ;  /* 0x0000006048487812 */ /* 0x000fe200078ec0ff */
[----:B------:R-:W-:Y:S01]  /*4ed0*/  IMAD.MOV.U32 R75, RZ, RZ, RZ ;  /* 0x000000ffff4b7224 */ /* 0x000fe200078e00ff */
[----:B------:R-:W-:Y:S01]  /*4ee0*/  LOP3.LUT R64, R64, R5, RZ, 0xfc, !PT ;  /* 0x0000000540407212 */ /* 0x000fe200078efcff */
[----:B------:R-:W-:Y:S01]  /*4ef0*/  IMAD.U32 R66, RZ, RZ, UR4 ;  /* 0x00000004ff427e24 */ /* 0x000fe2000f8e00ff */
[----:B------:R-:W-:Y:S01]  /*4f00*/  SEL R71, R71, 0xffffffe0, !P0 ;  /* 0xffffffe047477807 */ /* 0x000fe20004000000 */
[----:B------:R-:W1:Y:S01]  /*4f10*/  LDCU.64 UR52, c[0x0][0x348] ;  /* 0x00006900ff3477ac */ /* 0x000e620008000a00 */
[----:B------:R-:W1:Y:S01]  /*4f20*/  LDC R27, c[0x0][0xb30] ;  /* 0x0002cc00ff1b7b82 */ /* 0x000e620000000800 */
[----:B------:R-:W1:Y:S01]  /*4f30*/  LDCU.64 UR38, c[0x0][0x888] ;  /* 0x00011100ff2677ac */ /* 0x000e620008000a00 */
[----:B------:R-:W1:Y:S06]  /*4f40*/  LDCU.64 UR44, c[0x0][0x890] ;  /* 0x00011200ff2c77ac */ /* 0x000e6c0008000a00 */
[----:B------:R-:W1:Y:S01]  /*4f50*/  LDC.64 R56, c[0x0][0xb10] ;  /* 0x0002c400ff387b82 */ /* 0x000e620000000a00 */
[----:B------:R-:W-:Y:S01]  /*4f60*/  UMOV UR49, URZ ;  /* 0x000000ff00317c82 */ /* 0x000fe20008000000 */
[----:B------:R-:W-:-:S06]  /*4f70*/  UMOV UR51, URZ ;  /* 0x000000ff00337c82 */ /* 0x000fcc0008000000 */
[----:B------:R-:W1:Y:S08]  /*4f80*/  LDC.64 R24, c[0x0][0xb18] ;  /* 0x0002c600ff187b82 */ /* 0x000e700000000a00 */
[----:B------:R-:W1:Y:S08]  /*4f90*/  LDC.64 R22, c[0x0][0xb28] ;  /* 0x0002ca00ff167b82 */ /* 0x000e700000000a00 */
[----:B------:R-:W1:Y:S01]  /*4fa0*/  LDC.64 R54, c[0x0][0x8b0] ;  /* 0x00022c00ff367b82 */ /* 0x000e620000000a00 */
[----:B---3--:R-:W-:-:S07]  /*4fb0*/  IMAD.IADD R32, R3, 0x1, R32 ;  /* 0x0000000103207824 */ /* 0x008fce00078e0220 */
[----:B------:R-:W3:Y:S08]  /*4fc0*/  LDC.64 R52, c[0x0][0x8a8] ;  /* 0x00022a00ff347b82 */ /* 0x000ef00000000a00 */
[----:B--2-4-:R-:W1:Y:S02]  /*4fd0*/  LDC R62, c[0x0][0x374] ;  /* 0x0000dd00ff3e7b82 */ /* 0x014e640000000800 */
.L_x_130:
[C---:B------:R-:W-:Y:S02]  /*4fe0*/  LEA R0, R75.reuse, UR48, 0x3 ;  /* 0x000000304b007c11 */ /* 0x040fe4000f8e18ff */
[----:B------:R-:W-:Y:S02]  /*4ff0*/  SHF.L.U32 R3, R68, 0x1f, RZ ;  /* 0x0000001f44037819 */ /* 0x000fe400000006ff */
[----:B------:R-:W-:Y:S02]  /*5000*/  LEA R16, R75, UR48, 0x4 ;  /* 0x000000304b107c11 */ /* 0x000fe4000f8e20ff */
[----:B------:R-:W2:Y:S02]  /*5010*/  SYNCS.PHASECHK.TRANS64.TRYWAIT P0, [R0+URZ+0xd0], R3 ;  /* 0x0000d003000075a7 */ /* 0x000ea400080011ff */
[----:B-12---:R-:W-:Y:S05]  /*5020*/  @!P0 BRA `(.L_x_87) ;  /* 0x0000003c000c8947 */ /* 0x006fea0003800000 */
.L_x_186:
[----:B------:R-:W4:Y:S01]  /*5030*/  LDC.64 R12, c[0x0][0xb10] ;  /* 0x0002c400ff0c7b82 */ /* 0x000f220000000a00 */
[----:B------:R-:W3:Y:S01]  /*5040*/  LDS.128 R16, [R16+0x160] ;  /* 0x0001600010107984 */ /* 0x000ee20000000c00 */
[----:B-1----:R-:W-:Y:S01]  /*5050*/  ISETP.NE.AND P1, PT, R27, 0x1, PT ;  /* 0x000000011b00780c */ /* 0x002fe20003f25270 */
[----:B--2---:R-:W-:Y:S01]  /*5060*/  VIADD R0, R0, 0xe0 ;  /* 0x000000e000007836 */ /* 0x004fe20000000000 */
[----:B------:R-:W-:Y:S04]  /*5070*/  ISETP.GE.AND P0, PT, R26, 0x1, PT ;  /* 0x000000011a00780c */ /* 0x000fe80003f06270 */
[----:B------:R-:W1:Y:S01]  /*5080*/  LDC.64 R10, c[0x0][0xb18] ;  /* 0x0002c600ff0a7b82 */ /* 0x000e620000000a00 */
[----:B------:R-:W-:Y:S01]  /*5090*/  PRMT R0, RZ, 0x654, R0 ;  /* 0x00000654ff007816 */ /* 0x000fe20000000000 */
[----:B------:R-:W-:Y:S01]  /*50a0*/  @!PT LDS RZ, [RZ] ;  /* 0x00000000fffff984 */ /* 0x000fe20000000800 */
[----:B------:R-:W-:Y:S01]  /*50b0*/  @!PT LDS RZ, [RZ] ;  /* 0x00000000fffff984 */ /* 0x000fe20000000800 */
[----:B------:R-:W-:Y:S01]  /*50c0*/  @!PT LDS RZ, [RZ] ;  /* 0x00000000fffff984 */ /* 0x000fe20000000800 */
[----:B------:R-:W-:Y:S01]  /*50d0*/  @!PT LDS RZ, [RZ] ;  /* 0x00000000fffff984 */ /* 0x000fe20000000800 */
[----:B------:R2:W-:Y:S06]  /*50e0*/  MEMBAR.ALL.CTA ;  /* 0x0000000000007992 */ /* 0x0005ec0000008000 */
[----:B--2---:R-:W2:Y:S01]  /*50f0*/  FENCE.VIEW.ASYNC.S ;  /* 0x00000000000073c6 */ /* 0x004ea20000000000 */
[----:B------:R-:W1:Y:S08]  /*5100*/  @!P1 LDC R14, c[0x0][0xb20] ;  /* 0x0002c800ff0e9b82 */ /* 0x000e700000000800 */
[----:B------:R-:W1:Y:S01]  /*5110*/  @!P1 LDC R9, c[0x0][0xb0c] ;  /* 0x0002c300ff099b82 */ /* 0x000e620000000800 */
[----:B--2---:R2:W-:Y:S01]  /*5120*/  SYNCS.ARRIVE.TRANS64.RED.A1T0 RZ, [R0+URZ], RZ ;  /* 0x000000ff00ff79a7 */ /* 0x0045e200081004ff */
[----:B---3--:R-:W-:Y:S04]  /*5130*/  LOP3.LUT P4, RZ, R18, 0x1, RZ, 0xc0, !PT ;  /* 0x0000000112ff7812 */ /* 0x008fe8000788c0ff */
[----:B------:R-:W-:Y:S09]  /*5140*/  P2R R73, PR, RZ, 0x10 ;  /* 0x00000010ff497803 */ /* 0x000ff20000000000 */
[----:B------:R-:W-:Y:S02]  /*5150*/  @P4 MOV R31, R16 ;  /* 0x00000010001f4202 */ /* 0x000fe40000000f00 */
[----:B------:R-:W-:Y:S01]  /*5160*/  @P4 LOP3.LUT R29, R17, 0xffff, RZ, 0xc0, !PT ;  /* 0x0000ffff111d4812 */ /* 0x000fe200078ec0ff */
[----:B--2-4-:R-:W-:Y:S06]  /*5170*/  @!P0 BRA `(.L_x_88) ;  /* 0x0000000000a48947 */ /* 0x014fec0003800000 */
[----:B------:R-:W-:Y:S01]  /*5180*/  IMAD.HI.U32 R36, R62, R25, RZ ;  /* 0x000000193e247227 */ /* 0x000fe200078e00ff */
[----:B------:R-:W-:Y:S02]  /*5190*/  ISETP.NE.AND P0, PT, R24, 0x1, PT ;  /* 0x000000011800780c */ /* 0x000fe40003f05270 */
[----:B------:R-:W-:Y:S01]  /*51a0*/  ISETP.NE.AND P2, PT, R26, 0x1, PT ;  /* 0x000000011a00780c */ /* 0x000fe20003f45270 */
[-C--:B------:R-:W-:Y:S01]  /*51b0*/  IMAD.HI.U32 R34, R63, R56.reuse, RZ ;  /* 0x000000383f227227 */ /* 0x080fe200078e00ff */
[----:B------:R-:W-:Y:S02]  /*51c0*/  SHF.R.U32.HI R37, RZ, R61, R36 ;  /* 0x0000003dff257219 */ /* 0x000fe40000011624 */
[----:B------:R-:W-:Y:S01]  /*51d0*/  ISETP.NE.AND P3, PT, R28, 0x1, PT ;  /* 0x000000011c00780c */ /* 0x000fe20003f65270 */
[----:B------:R-:W-:Y:S01]  /*51e0*/  IMAD.HI.U32 R40, R29, R25, RZ ;  /* 0x000000191d287227 */ /* 0x000fe200078e00ff */
[----:B------:R-:W-:Y:S02]  /*51f0*/  SHF.R.U32.HI R34, RZ, R57, R34 ;  /* 0x00000039ff227219 */ /* 0x000fe40000011622 */
[----:B------:R-:W-:Y:S01]  /*5200*/  SEL R3, R62, R37, !P0 ;  /* 0x000000253e037207 */ /* 0x000fe20004000000 */
[----:B------:R-:W-:Y:S01]  /*5210*/  IMAD.HI.U32 R38, R31, R56, RZ ;  /* 0x000000381f267227 */ /* 0x000fe200078e00ff */
[----:B------:R-:W-:Y:S03]  /*5220*/  SEL R7, R63, R34, !P3 ;  /* 0x000000223f077207 */ /* 0x000fe60005800000 */
[-C--:B------:R-:W-:Y:S01]  /*5230*/  IMAD.HI.U32 R34, R3, R22.reuse, RZ ;  /* 0x0000001603227227 */ /* 0x080fe200078e00ff */
[----:B------:R-:W-:Y:S03]  /*5240*/  SHF.R.U32.HI R38, RZ, R57, R38 ;  /* 0x00000039ff267219 */ /* 0x000fe60000011626 */
[----:B------:R-:W-:Y:S01]  /*5250*/  IMAD.HI.U32 R36, R7, R22, RZ ;  /* 0x0000001607247227 */ /* 0x000fe200078e00ff */
[----:B------:R-:W-:Y:S02]  /*5260*/  @P2 SHF.R.U32.HI R3, RZ, R23, R34 ;  /* 0x00000017ff032219 */ /* 0x000fe40000011622 */
[----:B------:R-:W-:Y:S02]  /*5270*/  SHF.R.U32.HI R34, RZ, R61, R40 ;  /* 0x0000003dff227219 */ /* 0x000fe40000011628 */
[----:B------:R-:W-:Y:S01]  /*5280*/  @P2 SHF.R.U32.HI R7, RZ, R23, R36 ;  /* 0x00000017ff072219 */ /* 0x000fe20000011624 */
[C---:B------:R-:W-:Y:S01]  /*5290*/  IMAD R2, R26.reuse, R3, RZ ;  /* 0x000000031a027224 */ /* 0x040fe200078e02ff */
[----:B------:R-:W-:Y:S02]  /*52a0*/  SEL R5, R29, R34, !P0 ;  /* 0x000000221d057207 */ /* 0x000fe40004000000 */
[----:B------:R-:W-:Y:S01]  /*52b0*/  SEL R3, R31, R38, !P3 ;  /* 0x000000261f037207 */ /* 0x000fe20005800000 */
[----:B------:R-:W-:Y:S01]  /*52c0*/  IMAD R4, R26, R7, RZ ;  /* 0x000000071a047224 */ /* 0x000fe200078e02ff */
[C---:B------:R-:W-:Y:S01]  /*52d0*/  ISETP.GE.AND P0, PT, R5.reuse, R2, PT ;  /* 0x000000020500720c */ /* 0x040fe20003f06270 */
[----:B------:R-:W-:Y:S03]  /*52e0*/  IMAD.HI.U32 R6, R5, R22, RZ ;  /* 0x0000001605067227 */ /* 0x000fe600078e00ff */
[----:B------:R-:W-:Y:S01]  /*52f0*/  ISETP.GE.OR P0, PT, R3, R4, P0 ;  /* 0x000000040300720c */ /* 0x000fe20000706670 */
[----:B------:R-:W-:Y:S01]  /*5300*/  IMAD.MOV R4, RZ, RZ, -R3 ;  /* 0x000000ffff047224 */ /* 0x000fe200078e0a03 */
[-C--:B------:R-:W-:Y:S03]  /*5310*/  SHF.R.U32.HI R6, RZ, R23.reuse, R6 ;  /* 0x00000017ff067219 */ /* 0x080fe60000011606 */
[----:B------:R-:W-:Y:S01]  /*5320*/  IMAD R31, R28, R4, R31 ;  /* 0x000000041c1f7224 */ /* 0x000fe200078e021f */
[----:B------:R-:W-:Y:S05]  /*5330*/  SEL R15, R5, R6, !P2 ;  /* 0x00000006050f7207 */ /* 0x000fea0005000000 */
[----:B------:R-:W-:Y:S02]  /*5340*/  IMAD.MOV R6, RZ, RZ, -R15 ;  /* 0x000000ffff067224 */ /* 0x000fe400078e0a0f */
[C---:B------:R-:W-:Y:S04]  /*5350*/  @!P0 IMAD.HI.U32 R2, R3.reuse, R22, RZ ;  /* 0x0000001603028227 */ /* 0x040fe800078e00ff */
[----:B------:R-:W-:Y:S01]  /*5360*/  IMAD R6, R26, R6, R5 ;  /* 0x000000061a067224 */ /* 0x000fe200078e0205 */
[----:B------:R-:W-:Y:S04]  /*5370*/  @!P0 SHF.R.U32.HI R2, RZ, R23, R2 ;  /* 0x00000017ff028219 */ /* 0x000fe80000011602 */
[----:B------:R-:W-:Y:S02]  /*5380*/  @!P0 SEL R0, R3, R2, !P2 ;  /* 0x0000000203008207 */ /* 0x000fe40005000000 */
[----:B------:R-:W-:Y:S02]  /*5390*/  IADD3 R2, PT, PT, -R5, RZ, RZ ;  /* 0x000000ff05027210 */ /* 0x000fe40007ffe1ff */
[----:B------:R-:W-:Y:S01]  /*53a0*/  @!P0 IADD3 R8, PT, PT, R15, -R0, RZ ;  /* 0x800000000f088210 */ /* 0x000fe20007ffe0ff */
[----:B------:R-:W-:Y:S02]  /*53b0*/  @!P0 IMAD R0, R7, R6, R0 ;  /* 0x0000000607008224 */ /* 0x000fe400078e0200 */
[----:B------:R-:W-:Y:S02]  /*53c0*/  IMAD R29, R24, R2, R29 ;  /* 0x00000002181d7224 */ /* 0x000fe400078e021d */
[----:B------:R-:W-:Y:S02]  /*53d0*/  @!P0 IMAD R5, R8, R26, R3 ;  /* 0x0000001a08058224 */ /* 0x000fe400078e0203 */
[----:B------:R-:W-:Y:S04]  /*53e0*/  @!P0 IMAD.MOV.U32 R3, RZ, RZ, R0 ;  /* 0x000000ffff038224 */ /* 0x000fe800078e0000 */
[----:B------:R-:W-:Y:S02]  /*53f0*/  IMAD R31, R3, R28, R31 ;  /* 0x0000001c031f7224 */ /* 0x000fe400078e021f */
[----:B------:R-:W-:Y:S07]  /*5400*/  IMAD R29, R5, R24, R29 ;  /* 0x00000018051d7224 */ /* 0x000fee00078e021d */
.L_x_88:
[----:B-1----:R-:W-:Y:S01]  /*5410*/  @!P1 ISETP.NE.AND P0, PT, R10, 0x1, PT ;  /* 0x000000010a00980c */ /* 0x002fe20003f05270 */
[----:B------:R-:W-:Y:S01]  /*5420*/  @!P1 IMAD.HI.U32 R3, R29, R11, RZ ;  /* 0x0000000b1d039227 */ /* 0x000fe200078e00ff */
[----:B------:R-:W-:Y:S01]  /*5430*/  R2UR UR42, R21 ;  /* 0x00000000152a72ca */ /* 0x000fe200000e0000 */
[----:B------:R-:W-:Y:S01]  /*5440*/  BSSY.RECONVERGENT B6, `(.L_x_89) ;  /* 0x0000031000067945 */ /* 0x000fe20003800200 */
[----:B------:R-:W-:Y:S01]  /*5450*/  R2UR UR41, R20 ;  /* 0x00000000142972ca */ /* 0x000fe200000e0000 */
[----:B------:R-:W-:Y:S01]  /*5460*/  @!P1 IMAD.HI.U32 R0, R31, R12, RZ ;  /* 0x0000000c1f009227 */ /* 0x000fe200078e00ff */
[----:B------:R-:W-:Y:S02]  /*5470*/  @!P1 SHF.R.U32.HI R2, RZ, R14, R3 ;  /* 0x0000000eff029219 */ /* 0x000fe40000011603 */
[----:B------:R-:W-:Y:S01]  /*5480*/  @!P1 ISETP.NE.AND P2, PT, R9, 0x1, PT ;  /* 0x000000010900980c */ /* 0x000fe20003f45270 */
[----:B------:R-:W-:Y:S01]  /*5490*/  VIADD R75, R75, 0x1 ;  /* 0x000000014b4b7836 */ /* 0x000fe20000000000 */
[----:B------:R-:W-:Y:S02]  /*54a0*/  @!P1 SEL R2, R29, R2, !P0 ;  /* 0x000000021d029207 */ /* 0x000fe40004000000 */
[----:B------:R-:W-:Y:S02]  /*54b0*/  @!P1 SHF.R.U32.HI R0, RZ, R13, R0 ;  /* 0x0000000dff009219 */ /* 0x000fe40000011600 */
[----:B------:R-:W-:Y:S01]  /*54c0*/  LOP3.LUT P0, RZ, R66, 0x1b0, RZ, 0xc0, !PT ;  /* 0x000001b042ff7812 */ /* 0x000fe2000780c0ff */
[----:B------:R-:W-:Y:S01]  /*54d0*/  USHF.L.U32 UR42, UR42, 0x6, URZ ;  /* 0x000000062a2a7899 */ /* 0x000fe200080006ff */
[----:B------:R-:W-:Y:S01]  /*54e0*/  @!P1 SEL R3, R31, R0, !P2 ;  /* 0x000000001f039207 */ /* 0x000fe20005000000 */
[----:B------:R-:W-:Y:S01]  /*54f0*/  USHF.L.U32 UR41, UR41, 0x7, URZ ;  /* 0x0000000729297899 */ /* 0x000fe200080006ff */
[----:B------:R-:W-:Y:S03]  /*5500*/  @P4 SHF.R.U32.HI R67, RZ, 0x10, R17 ;  /* 0x00000010ff434819 */ /* 0x000fe60000011611 */
[----:B------:R-:W-:Y:S02]  /*5510*/  @!P1 IMAD.IADD R0, R2, 0x1, -R3 ;  /* 0x0000000102009824 */ /* 0x000fe400078e0a03 */
[----:B------:R-:W-:Y:S02]  /*5520*/  @!P1 IMAD.IADD R2, R3, 0x1, -R2 ;  /* 0x0000000103029824 */ /* 0x000fe400078e0a02 */
[----:B------:R-:W-:Y:S02]  /*5530*/  @!P1 IMAD R31, R0, R9, R31 ;  /* 0x00000009001f9224 */ /* 0x000fe400078e021f */
[----:B------:R-:W-:Y:S01]  /*5540*/  @!P1 IMAD R29, R2, R10, R29 ;  /* 0x0000000a021d9224 */ /* 0x000fe200078e021d */
[----:B------:R-:W-:Y:S06]  /*5550*/  @!P0 BRA `(.L_x_90) ;  /* 0x00000000007c8947 */ /* 0x000fec0003800000 */
[----:B------:R-:W1:Y:S01]  /*5560*/  LDCU.64 UR8, c[0x4][0x80] ;  /* 0x01001000ff0877ac */ /* 0x000e620008000a00 */
[----:B------:R-:W-:Y:S01]  /*5570*/  MOV R2, 0x0 ;  /* 0x0000000000027802 */ /* 0x000fe20000000f00 */
[----:B------:R-:W-:Y:S02]  /*5580*/  HFMA2 R12, -RZ, RZ, 0, 5.9604644775390625e-08 ;  /* 0x00000001ff0c7431 */ /* 0x000fe400000001ff */
[----:B------:R-:W-:Y:S01]  /*5590*/  IMAD.MOV.U32 R8, RZ, RZ, 0x70 ;  /* 0x00000070ff087424 */ /* 0x000fe200078e00ff */
[----:B------:R2:W3:Y:S01]  /*55a0*/  LDC.64 R14, c[0x4][R2] ;  /* 0x01000000020e7b82 */ /* 0x0004e20000000a00 */
[----:B------:R-:W4:Y:S01]  /*55b0*/  LDCU.64 UR6, c[0x4][0x88] ;  /* 0x01001100ff0677ac */ /* 0x000f220008000a00 */
[----:B------:R-:W-:Y:S01]  /*55c0*/  IMAD.MOV.U32 R13, RZ, RZ, RZ ;  /* 0x000000ffff0d7224 */ /* 0x000fe200078e00ff */
[----:B------:R-:W2:Y:S01]  /*55d0*/  LDCU.64 UR4, c[0x4][0x8] ;  /* 0x01000100ff0477ac */ /* 0x000ea20008000a00 */
[----:B-1----:R-:W-:Y:S01]  /*55e0*/  MOV R5, UR9 ;  /* 0x0000000900057c02 */ /* 0x002fe20008000f00 */
[----:B------:R-:W-:Y:S01]  /*55f0*/  IMAD.U32 R4, RZ, RZ, UR8 ;  /* 0x00000008ff047e24 */ /* 0x000fe2000f8e00ff */
[----:B----4-:R-:W-:Y:S01]  /*5600*/  MOV R7, UR7 ;  /* 0x0000000700077c02 */ /* 0x010fe20008000f00 */
[----:B------:R-:W-:Y:S01]  /*5610*/  IMAD.U32 R6, RZ, RZ, UR6 ;  /* 0x00000006ff067e24 */ /* 0x000fe2000f8e00ff */
[----:B--2---:R-:W-:Y:S01]  /*5620*/  MOV R11, UR5 ;  /* 0x00000005000b7c02 */ /* 0x004fe20008000f00 */
[----:B------:R-:W-:Y:S02]  /*5630*/  IMAD.U32 R10, RZ, RZ, UR4 ;  /* 0x00000004ff0a7e24 */ /* 0x000fe4000f8e00ff */
[----:B------:R-:W-:Y:S07]  /*5640*/  LEPC R20, `(.L_x_91) ;  /* 0x000000001014794e */ /* 0x000fee0000000000 */
[----:B---3-5:R-:W-:Y:S05]  /*5650*/  CALL.ABS.NOINC R14 ;  /* 0x000000000e007343 */ /* 0x028fea0003c00000 */
.L_x_91:
[----:B------:R-:W1:Y:S01]  /*5660*/  LDCU.64 UR8, c[0x4][0x80] ;  /* 0x01001000ff0877ac */ /* 0x000e620008000a00 */
[----:B------:R-:W2:Y:S01]  /*5670*/  LDC.64 R2, c[0x4][R2] ;  /* 0x0100000002027b82 */ /* 0x000ea20000000a00 */
[----:B------:R-:W-:Y:S02]  /*5680*/  HFMA2 R12, -RZ, RZ, 0, 5.9604644775390625e-08 ;  /* 0x00000001ff0c7431 */ /* 0x000fe400000001ff */
[----:B------:R-:W-:Y:S02]  /*5690*/  IMAD.MOV.U32 R8, RZ, RZ, 0x70 ;  /* 0x00000070ff087424 */ /* 0x000fe400078e00ff */
[----:B------:R-:W-:Y:S01]  /*56a0*/  IMAD.MOV.U32 R13, RZ, RZ, RZ ;  /* 0x000000ffff0d7224 */ /* 0x000fe200078e00ff */
[----:B------:R-:W3:Y:S01]  /*56b0*/  LDCU.64 UR6, c[0x4][0x88] ;  /* 0x01001100ff0677ac */ /* 0x000ee20008000a00 */
[----:B------:R-:W4:Y:S01]  /*56c0*/  LDCU.64 UR4, c[0x4][0x8] ;  /* 0x01000100ff0477ac */ /* 0x000f220008000a00 */
[----:B-1----:R-:W-:Y:S02]  /*56d0*/  MOV R4, UR8 ;  /* 0x0000000800047c02 */ /* 0x002fe40008000f00 */
[----:B------:R-:W-:Y:S02]  /*56e0*/  MOV R5, UR9 ;  /* 0x0000000900057c02 */ /* 0x000fe40008000f00 */
[----:B---3--:R-:W-:Y:S01]  /*56f0*/  MOV R7, UR7 ;  /* 0x0000000700077c02 */ /* 0x008fe20008000f00 */
[----:B------:R-:W-:Y:S01]  /*5700*/  IMAD.U32 R6, RZ, RZ, UR6 ;  /* 0x00000006ff067e24 */ /* 0x000fe2000f8e00ff */
[----:B----4-:R-:W-:Y:S01]  /*5710*/  MOV R11, UR5 ;  /* 0x00000005000b7c02 */ /* 0x010fe20008000f00 */
[----:B------:R-:W-:Y:S02]  /*5720*/  IMAD.U32 R10, RZ, RZ, UR4 ;  /* 0x00000004ff0a7e24 */ /* 0x000fe4000f8e00ff */
[----:B------:R-:W-:Y:S07]  /*5730*/  LEPC R20, `(.L_x_90) ;  /* 0x000000001014794e */ /* 0x000fee0000000000 */
[----:B--2---:R-:W-:Y:S05]  /*5740*/  CALL.ABS.NOINC R2 ;  /* 0x0000000002007343 */ /* 0x004fea0003c00000 */
.L_x_90:
[----:B------:R-:W-:Y:S05]  /*5750*/  BSYNC.RECONVERGENT B6 ;  /* 0x0000000000067941 */ /* 0x000fea0003800200 */
.L_x_89:
[----:B------:R-:W-:Y:S01]  /*5760*/  ISETP.NE.U32.AND P4, PT, R54, RZ, PT ;  /* 0x000000ff3600720c */ /* 0x000fe20003f85070 */
[----:B------:R-:W-:Y:S01]  /*5770*/  UISETP.NE.AND UP2, UPT, UR50, URZ, UPT ;  /* 0x000000ff3200728c */ /* 0x000fe2000bf45270 */
[----:B------:R-:W-:Y:S01]  /*5780*/  ISETP.NE.U32.AND P2, PT, RZ, UR38, PT ;  /* 0x00000026ff007c0c */ /* 0x000fe2000bf45070 */
[----:B------:R-:W-:Y:S01]  /*5790*/  UISETP.NE.U32.AND UP1, UPT, UR44, URZ, UPT ;  /* 0x000000ff2c00728c */ /* 0x000fe2000bf25070 */
[----:B------:R-:W-:Y:S01]  /*57a0*/  ISETP.NE.AND.EX P4, PT, R55, RZ, PT, P4 ;  /* 0x000000ff3700720c */ /* 0x000fe20003f85340 */
[----:B------:R-:W-:Y:S01]  /*57b0*/  UPLOP3.LUT UP0, UPT, UPT, UPT, UPT, 0x40, 0x4 ;  /* 0x000000000004789c */ /* 0x000fe20003f0e870 */
[----:B------:R-:W-:Y:S01]  /*57c0*/  ISETP.NE.AND.EX P2, PT, RZ, UR39, PT, P2 ;  /* 0x00000027ff007c0c */ /* 0x000fe2000bf45320 */
[----:B------:R-:W-:Y:S01]  /*57d0*/  UISETP.NE.AND.EX UP1, UPT, UR45, URZ, UPT, UP1 ;  /* 0x000000ff2d00728c */ /* 0x000fe2000bf25310 */
[----:B------:R-:W-:Y:S04]  /*57e0*/  PLOP3.LUT P1, PT, PT, PT, UP2, 0x80, 0x8 ;  /* 0x000000000008781c */ /* 0x000fe80003f2f028 */
[----:B------:R-:W-:Y:S06]  /*57f0*/  @UP2 UPLOP3.LUT UP0, UPT, UPT, UPT, UP1, 0x80, 0x8 ;  /* 0x000000000008289c */ /* 0x000fec0003f0f010 */
[----:B------:R-:W-:Y:S01]  /*5800*/  PLOP3.LUT P0, PT, PT, PT, UP0, 0x80, 0x8 ;  /* 0x000000000008781c */ /* 0x000fe20003f0f008 */
[----:B------:R-:W-:Y:S01]  /*5810*/  @!UPT UIADD3 URZ, UPT, UPT, URZ, URZ, URZ ;  /* 0x000000fffffff290 */ /* 0x000fe2000fffe0ff */
[----:B------:R-:W-:Y:S11]  /*5820*/  BRA.U !UP1, `(.L_x_92) ;  /* 0x0000000109387547 */ /* 0x000ff6000b800000 */
[----:B------:R-:W-:Y:S01]  /*5830*/  UISETP.NE.U32.AND UP0, UPT, UR38, URZ, UPT ;  /* 0x000000ff2600728c */ /* 0x000fe2000bf05070 */
[----:B------:R-:W-:Y:S02]  /*5840*/  HFMA2 R0, -RZ, RZ, 0, 5.9604644775390625e-08 ;  /* 0x00000001ff007431 */ /* 0x000fe400000001ff */
[----:B------:R-:W-:Y:S01]  /*5850*/  IMAD.MOV.U32 R59, RZ, RZ, 0x1 ;  /* 0x00000001ff3b7424 */ /* 0x000fe200078e00ff */
[----:B------:R-:W-:Y:S06]  /*5860*/  UISETP.NE.AND.EX UP0, UPT, UR39, URZ, UPT, UP0 ;  /* 0x000000ff2700728c */ /* 0x000fec000bf05300 */
[----:B------:R-:W-:Y:S05]  /*5870*/  PLOP3.LUT P3, PT, PT, PT, UP0, 0x80, 0x8 ;  /* 0x000000000008781c */ /* 0x000fea0003f6f008 */
[----:B------:R-:W1:Y:S01]  /*5880*/  @UP0 LDCU.64 UR6, c[0x0][0x888] ;  /* 0x00011100ff0607ac */ /* 0x000e620008000a00 */
[----:B------:R-:W-:Y:S07]  /*5890*/  @UP0 UIMAD UR4, UR36, UR44, URZ ;  /* 0x0000002c240402a4 */ /* 0x000fee000f8e02ff */
[----:B------:R-:W-:Y:S01]  /*58a0*/  @!P3 PRMT R59, R0, 0x7610, R59 ;  /* 0x00007610003bb816 */ /* 0x000fe2000000003b */
[----:B-1----:R-:W-:Y:S03]  /*58b0*/  @UP0 UIMAD.WIDE UR6, UR4, 0x4, UR6 ;  /* 0x00000004040608a5 */ /* 0x002fe6000f8e0206 */
[----:B------:R-:W1:Y:S03]  /*58c0*/  @!UP0 LDCU UR4, c[0x0][0x880] ;  /* 0x00011000ff0487ac */ /* 0x000e660008000800 */
[----:B------:R-:W-:Y:S01]  /*58d0*/  IMAD.U32 R2, RZ, RZ, UR6 ;  /* 0x00000006ff027e24 */ /* 0x000fe2000f8e00ff */
[----:B------:R-:W-:Y:S05]  /*58e0*/  MOV R3, UR7 ;  /* 0x0000000700037c02 */ /* 0x000fea0008000f00 */
[----:B-----5:R2:W5:Y:S02]  /*58f0*/  @P3 LDG.E R35, desc[UR46][R2.64] ;  /* 0x0000002e02233981 */ /* 0x020564000c1e1900 */
[----:B-12---:R-:W-:Y:S02]  /*5900*/  @!P3 IMAD.U32 R35, RZ, RZ, UR4 ;  /* 0x00000004ff23be24 */ /* 0x006fe4000f8e00ff */
.L_x_92:
[----:B------:R-:W-:Y:S05]  /*5910*/  @!P4 BRA `(.L_x_93) ;  /* 0x000000000020c947 */ /* 0x000fea0003800000 */
[----:B------:R-:W-:Y:S04]  /*5920*/  ISETP.NE.U32.AND P3, PT, R52, RZ, PT ;  /* 0x000000ff3400720c */ /* 0x000fe80003f65070 */
[----:B------:R-:W-:Y:S11]  /*5930*/  ISETP.NE.AND.EX P3, PT, R53, RZ, PT, P3 ;  /* 0x000000ff3500720c */ /* 0x000ff60003f65330 */
[----:B------:R-:W-:Y:S02]  /*5940*/  @!UPT UIADD3 URZ, UPT, UPT, URZ, URZ, URZ ;  /* 0x000000fffffff290 */ /* 0x000fe4000fffe0ff */
[----:B------:R-:W1:Y:S01]  /*5950*/  @P3 LDC.64 R2, c[0x0][0x8a8] ;  /* 0x00022a00ff023b82 */ /* 0x000e620000000a00 */
[----:B------:R-:W-:Y:S04]  /*5960*/  @P3 IMAD R0, R54, UR36, RZ ;  /* 0x0000002436003c24 */ /* 0x000fe8000f8e02ff */
[----:B-1----:R-:W-:Y:S05]  /*5970*/  @P3 IMAD.WIDE R2, R0, 0x4, R2 ;  /* 0x0000000400023825 */ /* 0x002fea00078e0202 */
[----:B-----5:R1:W5:Y:S02]  /*5980*/  @P3 LDG.E R33, desc[UR46][R2.64] ;  /* 0x0000002e02213981 */ /* 0x020364000c1e1900 */
[----:B-1----:R-:W2:Y:S02]  /*5990*/  @!P3 LDC R33, c[0x0][0x8a0] ;  /* 0x00022800ff21bb82 */ /* 0x002ea40000000800 */
.L_x_93:
[----:B-----5:R-:W-:Y:S01]  /*59a0*/  FSETP.NEU.AND P3, PT, R35, RZ, PT ;  /* 0x000000ff2300720b */ /* 0x020fe20003f6d000 */
[----:B------:R-:W-:Y:S01]  /*59b0*/  IMAD.SHL.U32 R80, R64, 0x2, RZ ;  /* 0x0000000240507824 */ /* 0x000fe200078e00ff */
[----:B------:R-:W-:Y:S01]  /*59c0*/  SEL R7, RZ, 0xffffffff, P2 ;  /* 0xffffffffff077807 */ /* 0x000fe20001000000 */
[----:B------:R-:W-:Y:S01]  /*59d0*/  BSSY B1, `(.L_x_94) ;  /* 0x0000036000017945 */ /* 0x000fe20003800000 */
[----:B------:R-:W-:Y:S01]  /*59e0*/  @P1 LOP3.LUT P2, RZ, R59, 0xff, RZ, 0xc0, !PT ;  /* 0x000000ff3bff1812 */ /* 0x000fe2000784c0ff */
[----:B------:R-:W-:Y:S01]  /*59f0*/  VIADD R78, R80, UR48 ;  /* 0x00000030504e7c36 */ /* 0x000fe20008000000 */
[----:B------:R-:W-:Y:S01]  /*5a00*/  @P1 SEL R2, RZ, 0xffffffff, P3 ;  /* 0xffffffffff021807 */ /* 0x000fe20001800000 */
[----:B------:R-:W-:Y:S01]  /*5a10*/  IMAD.MOV.U32 R81, RZ, RZ, 0x1 ;  /* 0x00000001ff517424 */ /* 0x000fe200078e00ff */
[----:B------:R-:W-:Y:S01]  /*5a20*/  LOP3.LUT R70, R70, 0x1, RZ, 0x3c, !PT ;  /* 0x0000000146467812 */ /* 0x000fe200078e3cff */
[----:B------:R-:W-:Y:S01]  /*5a30*/  IMAD.MOV.U32 R39, RZ, RZ, RZ ;  /* 0x000000ffff277224 */ /* 0x000fe200078e00ff */
[----:B------:R-:W-:Y:S02]  /*5a40*/  @P0 SEL R2, R7, R2, !P2 ;  /* 0x0000000207020207 */ /* 0x000fe40005000000 */
[----:B------:R-:W-:Y:S02]  /*5a50*/  CS2R R50, SRZ ;  /* 0x0000000000327805 */ /* 0x000fe4000001ff00 */
[----:B------:R-:W-:Y:S02]  /*5a60*/  LEA R79, R30, UR48, 0x3 ;  /* 0x000000301e4f7c11 */ /* 0x000fe4000f8e18ff */
[----:B------:R-:W-:Y:S02]  /*5a70*/  CS2R R48, SRZ ;  /* 0x0000000000307805 */ /* 0x000fe4000001ff00 */
[----:B------:R-:W-:Y:S02]  /*5a80*/  @P1 LOP3.LUT R2, R2, 0x1, RZ, 0xc0, !PT ;  /* 0x0000000102021812 */ /* 0x000fe400078ec0ff */
[----:B------:R-:W-:Y:S02]  /*5a90*/  CS2R R42, SRZ ;  /* 0x00000000002a7805 */ /* 0x000fe4000001ff00 */
[----:B------:R-:W-:Y:S02]  /*5aa0*/  SHF.L.U32 R0, R69, 0x1f, RZ ;  /* 0x0000001f45007819 */ /* 0x000fe400000006ff */
[----:B------:R-:W-:Y:S02]  /*5ab0*/  CS2R R40, SRZ ;  /* 0x0000000000287805 */ /* 0x000fe4000001ff00 */
[----:B------:R-:W-:Y:S01]  /*5ac0*/  ISETP.NE.U32.OR P5, PT, R2, 0x1, !P1 ;  /* 0x000000010200780c */ /* 0x000fe20004fa5470 */
[----:B------:R-:W-:Y:S01]  /*5ad0*/  IMAD.IADD R77, R71, 0x1, R78 ;  /* 0x00000001474d7824 */ /* 0x000fe200078e024e */
[----:B------:R-:W-:Y:S02]  /*5ae0*/  PLOP3.LUT P2, PT, PT, PT, UP1, 0x80, 0x8 ;  /* 0x000000000008781c */ /* 0x000fe40003f4f018 */
[----:B------:R-:W-:Y:S02]  /*5af0*/  LEA.HI R5, R30, R30, RZ, 0x1 ;  /* 0x0000001e1e057211 */ /* 0x000fe400078f08ff */
[----:B------:R-:W-:Y:S02]  /*5b00*/  LOP3.LUT P4, R74, R59, 0xff, RZ, 0xc0, !PT ;  /* 0x000000ff3b4a7812 */ /* 0x000fe4000788c0ff */
[----:B------:R-:W-:Y:S01]  /*5b10*/  SEL R2, RZ, 0xffffffff, P3 ;  /* 0xffffffffff027807 */ /* 0x000fe20001800000 */
[C---:B------:R-:W-:Y:S01]  /*5b20*/  IMAD.SHL.U32 R3, R5.reuse, 0x40, RZ ;  /* 0x0000004005037824 */ /* 0x040fe200078e00ff */
[----:B------:R-:W-:Y:S02]  /*5b30*/  LOP3.LUT R5, R5, 0xffe, RZ, 0xc0, !PT ;  /* 0x00000ffe05057812 */ /* 0x000fe400078ec0ff */
[----:B------:R-:W-:Y:S02]  /*5b40*/  P2R R76, PR, RZ, 0x20 ;  /* 0x00000020ff4c7803 */ /* 0x000fe40000000000 */
[----:B------:R-:W-:Y:S01]  /*5b50*/  @P5 SHF.L.U32 R4, R70, 0x1f, RZ ;  /* 0x0000001f46045819 */ /* 0x000fe200000006ff */
[----:B------:R-:W-:Y:S01]  /*5b60*/  IMAD.IADD R34, R30, 0x1, -R5 ;  /* 0x000000011e227824 */ /* 0x000fe200078e0a05 */
[----:B------:R-:W-:Y:S02]  /*5b70*/  @P2 SEL R2, R7, R2, !P4 ;  /* 0x0000000207022207 */ /* 0x000fe40006000000 */
[----:B------:R-:W1:Y:S01]  /*5b80*/  @P5 SYNCS.PHASECHK.TRANS64.TRYWAIT P1, [UR48+0x80], R4 ;  /* 0x00008004ff0055a7 */ /* 0x000e620008021130 */
[----:B------:R-:W-:Y:S02]  /*5b90*/  LOP3.LUT R3, R3, 0xffffff80, RZ, 0xc0, !PT ;  /* 0xffffff8003037812 */ /* 0x000fe400078ec0ff */
[----:B------:R-:W-:Y:S03]  /*5ba0*/  LOP3.LUT R2, R2, 0x1, RZ, 0xc0, !PT ;  /* 0x0000000102027812 */ /* 0x000fe600078ec0ff */
[----:B------:R-:W-:Y:S01]  /*5bb0*/  IMAD.IADD R3, R32, 0x1, R3 ;  /* 0x0000000120037824 */ /* 0x000fe200078e0203 */
[----:B------:R-:W-:Y:S03]  /*5bc0*/  ISETP.NE.U32.AND P2, PT, R2, 0x1, PT ;  /* 0x000000010200780c */ /* 0x000fe60003f45070 */
[----:B------:R-:W-:Y:S01]  /*5bd0*/  IMAD R34, R34, 0x100000, R3 ;  /* 0x0010000022227824 */ /* 0x000fe200078e0203 */
[----:B------:R-:W-:Y:S01]  /*5be0*/  P2R R82, PR, RZ, 0x4 ;  /* 0x00000004ff527803 */ /* 0x000fe20000000000 */
[----:B------:R3:W4:Y:S01]  /*5bf0*/  SYNCS.PHASECHK.TRANS64.TRYWAIT P0, [R79+URZ+0xf0], R0 ;  /* 0x0000f0004f0075a7 */ /* 0x00072200080011ff */
[----:B-1----:R-:W-:Y:S01]  /*5c00*/  @P5 SEL R81, RZ, 0x1, !P1 ;  /* 0x00000001ff515807 */ /* 0x002fe20004800000 */
[----:B---3--:R-:W-:Y:S06]  /*5c10*/  @!P5 BRA `(.L_x_95) ;  /* 0x000000000044d947 */ /* 0x008fec0003800000 */
[----:B------:R-:W-:Y:S01]  /*5c20*/  IMAD.MOV.U32 R50, RZ, RZ, RZ ;  /* 0x000000ffff327224 */ /* 0x000fe200078e00ff */
[----:B------:R-:W-:Y:S01]  /*5c30*/  ISETP.NE.AND P1, PT, R81, RZ, PT ;  /* 0x000000ff5100720c */ /* 0x000fe20003f25270 */
[----:B------:R-:W-:Y:S01]  /*5c40*/  BSSY B0, `(.L_x_96) ;  /* 0x0000008000007945 */ /* 0x000fe20003800000 */
[----:B------:R-:W-:Y:S02]  /*5c50*/  CS2R R42, SRZ ;  /* 0x00000000002a7805 */ /* 0x000fe4000001ff00 */
[----:B------:R-:W-:Y:S02]  /*5c60*/  CS2R R40, SRZ ;  /* 0x0000000000287805 */ /* 0x000fe4000001ff00 */
[----:B------:R-:W-:Y:S07]  /*5c70*/  CS2R R48, SRZ ;  /* 0x0000000000307805 */ /* 0x000fee000001ff00 */
[----:B------:R-:W-:Y:S05]  /*5c80*/  @P1 BRA `(.L_x_97) ;  /* 0x00000000000c1947 */ /* 0x000fea0003800000 */
[----:B------:R-:W-:Y:S04]  /*5c90*/  SHF.L.U32 R3, R70, 0x1f, RZ ;  /* 0x0000001f46037819 */ /* 0x000fe800000006ff */
[----:B------:R-:W1:Y:S02]  /*5ca0*/  SYNCS.PHASECHK.TRANS64.TRYWAIT P1, [UR48+0x80], R3 ;  /* 0x00008003ff0075a7 */ /* 0x000e640008021130 */
[----:B-1----:R-:W-:Y:S05]  /*5cb0*/  @!P1 BRA `(.L_x_98) ;  /* 0x0000002c00fc9947 */ /* 0x002fea0003800000 */
.L_x_97:
[----:B------:R-:W-:Y:S05]  /*5cc0*/  BSYNC B0 ;  /* 0x0000000000007941 */ /* 0x000fea0003800000 */
.L_x_96:
[----:B------:R-:W-:Y:S01]  /*5cd0*/  ISETP.NE.AND P1, PT, R82, RZ, PT ;  /* 0x000000ff5200720c */ /* 0x000fe20003f25270 */
[----:B------:R-:W-:Y:S11]  /*5ce0*/  HFMA2 R39, -RZ, RZ, 0, 5.9604644775390625e-08 ;  /* 0x00000001ff277431 */ /* 0x000ff600000001ff */
[----:B------:R-:W-:Y:S01]  /*5cf0*/  @!UPT UIADD3 URZ, UPT, UPT, URZ, URZ, URZ ;  /* 0x000000fffffff290 */ /* 0x000fe2000fffe0ff */
[----:B------:R-:W-:Y:S05]  /*5d00*/  @P1 WARPSYNC.ALL ;  /* 0x0000000000001948 */ /* 0x000fea0003800000 */
[----:B------:R3:W1:Y:S04]  /*5d10*/  @P1 LDSM.16.M88.4 R40, [R80+UR48+0x200] ;  /* 0x000200305028183b */ /* 0x0006680008000200 */
[----:B------:R3:W1:Y:S02]  /*5d20*/  @P1 LDSM.16.M88.4 R48, [R77+0x200] ;  /* 0x000200004d30183b */ /* 0x0006640000000200 */
.L_x_95:
[----:B------:R-:W-:Y:S05]  /*5d30*/  BSYNC B1 ;  /* 0x0000000000017941 */ /* 0x000fea0003800000 */
.L_x_94:
[----:B-1----:R-:W-:Y:S04]  /*5d40*/  SHF.R.U32.HI R2, RZ, 0x15, R34 ;  /* 0x00000015ff027819 */ /* 0x002fe80000011622 */
[----:B------:R-:W-:Y:S01]  /*5d50*/  LOP3.LUT P1, RZ, R2, 0x3, R65, 0x48, !PT ;  /* 0x0000000302ff7812 */ /* 0x000fe20007824841 */
[----:B------:R-:W-:Y:S01]  /*5d60*/  @!UPT UIADD3 URZ, UPT, UPT, URZ, URZ, URZ ;  /* 0x000000fffffff290 */ /* 0x000fe2000fffe0ff */
[----:B----4-:R-:W-:Y:S11]  /*5d70*/  @P0 BRA `(.L_x_99) ;  /* 0x0000000000080947 */ /* 0x010ff60003800000 */
[----:B------:R-:W1:Y:S02]  /*5d80*/  SYNCS.PHASECHK.TRANS64.TRYWAIT P0, [R79+URZ+0xf0], R0 ;  /* 0x0000f0004f0075a7 */ /* 0x000e6400080011ff */
[----:B-1----:R-:W-:Y:S05]  /*5d90*/  @!P0 BRA `(.L_x_100) ;  /* 0x0000002c00dc8947 */ /* 0x002fea0003800000 */
.L_x_99:
[----:B------:R-:W-:Y:S05]  /*5da0*/  @!P1 BRA `(.L_x_101) ;  /* 0x0000000000409947 */ /* 0x000fea0003800000 */
[----:B------:R-:W4:Y:S01]  /*5db0*/  LDCU.64 UR8, c[0x4][0x70] ;  /* 0x01000e00ff0877ac */ /* 0x000f220008000a00 */
[----:B------:R-:W-:Y:S01]  /*5dc0*/  MOV R3, 0x0 ;  /* 0x0000000000037802 */ /* 0x000fe20000000f00 */
[----:B------:R-:W-:Y:S02]  /*5dd0*/  HFMA2 R12, -RZ, RZ, 0, 5.9604644775390625e-08 ;  /* 0x00000001ff0c7431 */ /* 0x000fe400000001ff */
[----:B------:R-:W-:Y:S02]  /*5de0*/  IMAD.MOV.U32 R8, RZ, RZ, 0x192 ;  /* 0x00000192ff087424 */ /* 0x000fe400078e00ff */
[----:B------:R-:W-:Y:S01]  /*5df0*/  IMAD.MOV.U32 R13, RZ, RZ, RZ ;  /* 0x000000ffff0d7224 */ /* 0x000fe200078e00ff */
[----:B------:R-:W5:Y:S01]  /*5e00*/  LDCU.64 UR6, c[0x4][0x78] ;  /* 0x01000f00ff0677ac */ /* 0x000f620008000a00 */
[----:B------:R-:W1:Y:S01]  /*5e10*/  LDC.64 R2, c[0x4][R3] ;  /* 0x0100000003027b82 */ /* 0x000e620000000a00 */
[----:B------:R-:W2:Y:S01]  /*5e20*/  LDCU.64 UR4, c[0x4][0x10] ;  /* 0x01000200ff0477ac */ /* 0x000ea20008000a00 */
[----:B----4-:R-:W-:Y:S01]  /*5e30*/  MOV R5, UR9 ;  /* 0x0000000900057c02 */ /* 0x010fe20008000f00 */
[----:B------:R-:W-:Y:S01]  /*5e40*/  IMAD.U32 R4, RZ, RZ, UR8 ;  /* 0x00000008ff047e24 */ /* 0x000fe2000f8e00ff */
[----:B-----5:R-:W-:Y:S01]  /*5e50*/  MOV R7, UR7 ;  /* 0x0000000700077c02 */ /* 0x020fe20008000f00 */
[----:B------:R-:W-:Y:S01]  /*5e60*/  IMAD.U32 R6, RZ, RZ, UR6 ;  /* 0x00000006ff067e24 */ /* 0x000fe2000f8e00ff */
[----:B--2---:R-:W-:Y:S01]  /*5e70*/  MOV R11, UR5 ;  /* 0x00000005000b7c02 */ /* 0x004fe20008000f00 */
[----:B------:R-:W-:Y:S02]  /*5e80*/  IMAD.U32 R10, RZ, RZ, UR4 ;  /* 0x00000004ff0a7e24 */ /* 0x000fe4000f8e00ff */
[----:B------:R-:W-:Y:S07]  /*5e90*/  LEPC R20, `(.L_x_101) ;  /* 0x000000001014794e */ /* 0x000fee0000000000 */
[----:B-1-3--:R-:W-:Y:S05]  /*5ea0*/  CALL.ABS.NOINC R2 ;  /* 0x0000000002007343 */ /* 0x00afea0003c00000 */
.L_x_101:
[----:B------:R-:W-:Y:S05]  /*5eb0*/  WARPSYNC.ALL ;  /* 0x0000000000007948 */ /* 0x000fea0003800000 */
[----:B------:R-:W-:Y:S01]  /*5ec0*/  R2UR UR4, R34 ;  /* 0x00000000220472ca */ /* 0x000fe200000e0000 */
[--C-:B------:R-:W-:Y:S01]  /*5ed0*/  HADD2.F32 R20, -RZ, R40.reuse.H0_H0 ;  /* 0x20000028ff147230 */ /* 0x100fe20000004100 */
[----:B------:R-:W-:Y:S01]  /*5ee0*/  ISETP.NE.AND P0, PT, R72, RZ, PT ;  /* 0x000000ff4800720c */ /* 0x000fe20003f05270 */
[----:B------:R-:W-:Y:S01]  /*5ef0*/  HADD2.F32 R21, -RZ, R40.H1_H1 ;  /* 0x30000028ff157230 */ /* 0x000fe20000004100 */
[----:B------:R-:W-:Y:S01]  /*5f00*/  BSSY.RECONVERGENT B0, `(.L_x_102) ;  /* 0x000004c000007945 */ /* 0x000fe20003800200 */
[----:B------:R-:W-:Y:S02]  /*5f10*/  HADD2.F32 R36, -RZ, R41.H1_H1 ;  /* 0x30000029ff247230 */ /* 0x000fe40000004100 */
[----:B------:R-:W-:Y:S02]  /*5f20*/  HADD2.F32 R37, -RZ, R43.H0_H0 ;  /* 0x2000002bff257230 */ /* 0x000fe40000004100 */
[----:B------:R-:W-:Y:S04]  /*5f30*/  HADD2.F32 R38, -RZ, R51.H1_H1 ;  /* 0x30000033ff267230 */ /* 0x000fe80000004100 */
[----:B------:R-:W1:Y:S02]  /*5f40*/  LDTM.16dp256bit.x4 R4, tmem[UR4] ;  /* 0x00000004000479ee */ /* 0x000e640008120000 */
[C---:B-12---:R-:W-:Y:S01]  /*5f50*/  FMUL R0, R33.reuse, R4 ;  /* 0x0000000421007220 */ /* 0x046fe20000400000 */
[C---:B------:R-:W-:Y:S01]  /*5f60*/  FMUL R2, R33.reuse, R5 ;  /* 0x0000000521027220 */ /* 0x040fe20000400000 */
[C---:B------:R-:W-:Y:S01]  /*5f70*/  FMUL R3, R33.reuse, R6 ;  /* 0x0000000621037220 */ /* 0x040fe20000400000 */
[----:B------:R-:W-:Y:S01]  /*5f80*/  FMUL R7, R33, R7 ;  /* 0x0000000721077220 */ /* 0x000fe20000400000 */
[C---:B------:R-:W-:Y:S01]  /*5f90*/  FFMA R0, R35.reuse, R20, R0 ;  /* 0x0000001423007223 */ /* 0x040fe20000000000 */
[----:B------:R-:W-:Y:S02]  /*5fa0*/  HADD2.F32 R20, -RZ, R41.H0_H0 ;  /* 0x20000029ff147230 */ /* 0x000fe40000004100 */
[----:B------:R-:W-:Y:S01]  /*5fb0*/  FFMA R2, R35, R21, R2 ;  /* 0x0000001523027223 */ /* 0x000fe20000000002 */
[--C-:B------:R-:W-:Y:S02]  /*5fc0*/  HADD2.F32 R21, -RZ, R42.reuse.H0_H0 ;  /* 0x2000002aff157230 */ /* 0x100fe40000004100 */
[C---:B------:R-:W-:Y:S01]  /*5fd0*/  FMUL R4, R33.reuse, R8 ;  /* 0x0000000821047220 */ /* 0x040fe20000400000 */
[----:B------:R-:W-:Y:S01]  /*5fe0*/  FMUL R5, R33, R9 ;  /* 0x0000000921057220 */ /* 0x000fe20000400000 */
[C---:B------:R-:W-:Y:S01]  /*5ff0*/  FFMA R3, R35.reuse, R20, R3 ;  /* 0x0000001423037223 */ /* 0x040fe20000000003 */
[----:B------:R-:W-:Y:S01]  /*6000*/  HADD2.F32 R20, -RZ, R42.H1_H1 ;  /* 0x3000002aff147230 */ /* 0x000fe20000004100 */
[----:B------:R-:W-:Y:S01]  /*6010*/  F2FP.F16.F32.PACK_AB R44, R2, R0 ;  /* 0x00000000022c723e */ /* 0x000fe200000000ff */
[C---:B------:R-:W-:Y:S01]  /*6020*/  FFMA R7, R35.reuse, R36, R7 ;  /* 0x0000002423077223 */ /* 0x040fe20000000007 */
[----:B------:R-:W-:Y:S01]  /*6030*/  FFMA R4, R35, R21, R4 ;  /* 0x0000001523047223 */ /* 0x000fe20000000004 */
[----:B------:R-:W-:Y:S01]  /*6040*/  FMUL R6, R33, R10 ;  /* 0x0000000a21067220 */ /* 0x000fe20000400000 */
[----:B------:R-:W-:Y:S02]  /*6050*/  HADD2.F32 R36, -RZ, R43.H1_H1 ;  /* 0x3000002bff247230 */ /* 0x000fe40000004100 */
[----:B------:R-:W-:Y:S01]  /*6060*/  FFMA R5, R35, R20, R5 ;  /* 0x0000001423057223 */ /* 0x000fe20000000005 */
[----:B------:R-:W-:Y:S01]  /*6070*/  FMUL R11, R33, R11 ;  /* 0x0000000b210b7220 */ /* 0x000fe20000400000 */
[----:B------:R-:W-:Y:S01]  /*6080*/  FFMA R6, R35, R37, R6 ;  /* 0x0000002523067223 */ /* 0x000fe20000000006 */
[--C-:B------:R-:W-:Y:S02]  /*6090*/  HADD2.F32 R20, -RZ, R48.reuse.H0_H0 ;  /* 0x20000030ff147230 */ /* 0x100fe40000004100 */
[----:B------:R-:W-:Y:S01]  /*60a0*/  FMUL R8, R33, R12 ;  /* 0x0000000c21087220 */ /* 0x000fe20000400000 */
[----:B------:R-:W-:Y:S01]  /*60b0*/  FFMA R11, R35, R36, R11 ;  /* 0x00000024230b7223 */ /* 0x000fe2000000000b */
[----:B------:R-:W-:Y:S02]  /*60c0*/  HADD2.F32 R36, -RZ, R48.H1_H1 ;  /* 0x30000030ff247230 */ /* 0x000fe40000004100 */
[C---:B------:R-:W-:Y:S01]  /*60d0*/  FMUL R9, R33.reuse, R13 ;  /* 0x0000000d21097220 */ /* 0x040fe20000400000 */
[--C-:B------:R-:W-:Y:S02]  /*60e0*/  HADD2.F32 R21, -RZ, R49.reuse.H0_H0 ;  /* 0x20000031ff157230 */ /* 0x100fe40000004100 */
[----:B------:R-:W-:Y:S01]  /*60f0*/  FMUL R10, R33, R14 ;  /* 0x0000000e210a7220 */ /* 0x000fe20000400000 */
[C---:B------:R-:W-:Y:S01]  /*6100*/  FFMA R8, R35.reuse, R20, R8 ;  /* 0x0000001423087223 */ /* 0x040fe20000000008 */
[C---:B------:R-:W-:Y:S01]  /*6110*/  FFMA R9, R35.reuse, R36, R9 ;  /* 0x0000002423097223 */ /* 0x040fe20000000009 */
[----:B------:R-:W-:Y:S02]  /*6120*/  HADD2.F32 R20, -RZ, R49.H1_H1 ;  /* 0x30000031ff147230 */ /* 0x000fe40000004100 */
[----:B------:R-:W-:Y:S01]  /*6130*/  FFMA R10, R35, R21, R10 ;  /* 0x00000015230a7223 */ /* 0x000fe2000000000a */
[C---:B------:R-:W-:Y:S01]  /*6140*/  FMUL R15, R33.reuse, R15 ;  /* 0x0000000f210f7220 */ /* 0x040fe20000400000 */
[--C-:B------:R-:W-:Y:S02]  /*6150*/  HADD2.F32 R21, -RZ, R50.reuse.H0_H0 ;  /* 0x20000032ff157230 */ /* 0x100fe40000004100 */
[C---:B------:R-:W-:Y:S01]  /*6160*/  FMUL R12, R33.reuse, R16 ;  /* 0x00000010210c7220 */ /* 0x040fe20000400000 */
[----:B------:R-:W-:Y:S02]  /*6170*/  HADD2.F32 R36, -RZ, R50.H1_H1 ;  /* 0x30000032ff247230 */ /* 0x000fe40000004100 */
[C---:B------:R-:W-:Y:S01]  /*6180*/  FMUL R13, R33.reuse, R17 ;  /* 0x00000011210d7220 */ /* 0x040fe20000400000 */
[----:B------:R-:W-:Y:S02]  /*6190*/  HADD2.F32 R37, -RZ, R51.H0_H0 ;  /* 0x20000033ff257230 */ /* 0x000fe40000004100 */
[----:B------:R-:W-:Y:S01]  /*61a0*/  FMUL R14, R33, R18 ;  /* 0x00000012210e7220 */ /* 0x000fe20000400000 */
[----:B------:R-:W-:Y:S01]  /*61b0*/  FFMA R15, R35, R20, R15 ;  /* 0x00000014230f7223 */ /* 0x000fe2000000000f */
[----:B------:R-:W-:Y:S01]  /*61c0*/  FMUL R19, R33, R19 ;  /* 0x0000001321137220 */ /* 0x000fe20000400000 */
[C---:B------:R-:W-:Y:S01]  /*61d0*/  FFMA R12, R35.reuse, R21, R12 ;  /* 0x00000015230c7223 */ /* 0x040fe2000000000c */
[C---:B------:R-:W-:Y:S01]  /*61e0*/  FFMA R13, R35.reuse, R36, R13 ;  /* 0x00000024230d7223 */ /* 0x040fe2000000000d */
[C---:B------:R-:W-:Y:S01]  /*61f0*/  FFMA R14, R35.reuse, R37, R14 ;  /* 0x00000025230e7223 */ /* 0x040fe2000000000e */
[----:B------:R-:W-:Y:S01]  /*6200*/  FFMA R19, R35, R38, R19 ;  /* 0x0000002623137223 */ /* 0x000fe20000000013 */
[----:B------:R-:W-:Y:S02]  /*6210*/  F2FP.F16.F32.PACK_AB R45, R7, R3 ;  /* 0x00000003072d723e */ /* 0x000fe400000000ff */
[----:B------:R-:W-:Y:S02]  /*6220*/  F2FP.F16.F32.PACK_AB R46, R5, R4 ;  /* 0x00000004052e723e */ /* 0x000fe400000000ff */
[----:B------:R-:W-:Y:S02]  /*6230*/  F2FP.F16.F32.PACK_AB R47, R11, R6 ;  /* 0x000000060b2f723e */ /* 0x000fe400000000ff */
[----:B------:R-:W-:Y:S02]  /*6240*/  F2FP.F16.F32.PACK_AB R84, R9, R8 ;  /* 0x000000080954723e */ /* 0x000fe400000000ff */
[----:B------:R-:W-:Y:S01]  /*6250*/  F2FP.F16.F32.PACK_AB R85, R15, R10 ;  /* 0x0000000a0f55723e */ /* 0x000fe200000000ff */
[----:B------:R1:W-:Y:S01]  /*6260*/  STSM.16.M88.4 [R78+0x200], R44 ;  /* 0x0002002c4e007844 */ /* 0x0003e20000000200 */
[----:B------:R-:W-:Y:S02]  /*6270*/  F2FP.F16.F32.PACK_AB R86, R13, R12 ;  /* 0x0000000c0d56723e */ /* 0x000fe400000000ff */
[----:B------:R-:W-:Y:S05]  /*6280*/  F2FP.F16.F32.PACK_AB R87, R19, R14 ;  /* 0x0000000e1357723e */ /* 0x000fea00000000ff */
[----:B------:R1:W-:Y:S01]  /*6290*/  STSM.16.M88.4 [R77+0x200], R84 ;  /* 0x000200544d007844 */ /* 0x0003e20000000200 */
[----:B------:R-:W-:Y:S01]  /*62a0*/  @!PT LDS RZ, [RZ] ;  /* 0x00000000fffff984 */ /* 0x000fe20000000800 */
[----:B------:R-:W-:Y:S01]  /*62b0*/  @!PT LDS RZ, [RZ] ;  /* 0x00000000fffff984 */ /* 0x000fe20000000800 */
[----:B------:R-:W-:Y:S01]  /*62c0*/  @!PT LDS RZ, [RZ] ;  /* 0x00000000fffff984 */ /* 0x000fe20000000800 */
[----:B------:R-:W-:Y:S01]  /*62d0*/  @!PT LDS RZ, [RZ] ;  /* 0x00000000fffff984 */ /* 0x000fe20000000800 */
[----:B------:R2:W-:Y:S07]  /*62e0*/  MEMBAR.ALL.CTA ;  /* 0x0000000000007992 */ /* 0x0005ee0000008000 */
[----:B--2---:R-:W2:Y:S02]  /*62f0*/  FENCE.VIEW.ASYNC.S ;  /* 0x00000000000073c6 */ /* 0x004ea40000000000 */
[----:B--2---:R-:W-:Y:S06]  /*6300*/  BAR.SYNC.DEFER_BLOCKING 0x1, 0x80 ;  /* 0x0042000000007b1d */ /* 0x004fec0000010000 */
[----:B------:R-:W-:Y:S05]  /*6310*/  @P0 BRA `(.L_x_103) ;  /* 0x0000000000280947 */ /* 0x000fea0003800000 */
[----:B------:R-:W-:Y:S02]  /*6320*/  UIADD3 UR4, UPT, UPT, UR48, 0x200, URZ ;  /* 0x0000020030047890 */ /* 0x000fe4000fffe0ff */
[----:B------:R-:W-:Y:S01]  /*6330*/  UIADD3 UR6, UP0, UPT, UR52, 0x680, URZ ;  /* 0x0000068034067890 */ /* 0x000fe2000ff1e0ff */
[----:B------:R-:W-:Y:S03]  /*6340*/  UMOV UR43, UR36 ;  /* 0x00000024002b7c82 */ /* 0x000fe60008000000 */
[----:B------:R-:W-:Y:S01]  /*6350*/  MOV R66, UR4 ;  /* 0x0000000400427c02 */ /* 0x000fe20008000f00 */
[----:B------:R-:W-:Y:S03]  /*6360*/  UIADD3.X UR7, UPT, UPT, URZ, UR53, URZ, UP0, !UPT ;  /* 0x00000035ff077290 */ /* 0x000fe600087fe4ff */
[----:B------:R-:W-:Y:S11]  /*6370*/  R2UR UR40, R66 ;  /* 0x00000000422872ca */ /* 0x000ff600000e0000 */
[----:B------:R-:W-:Y:S02]  /*6380*/  @!UPT UIADD3 URZ, UPT, UPT, URZ, URZ, URZ ;  /* 0x000000fffffff290 */ /* 0x000fe4000fffe0ff */
[----:B------:R2:W-:Y:S01]  /*6390*/  UTMASTG.3D [UR40], [UR6] ;  /* 0x00000028060073b5 */ /* 0x0005e20008010000 */
[----:B------:R0:W-:Y:S01]  /*63a0*/  UTMACMDFLUSH ;  /* 0x00000000000079b7 */ /* 0x0001e20000000000 */
[----:B--2---:R-:W-:Y:S04]  /*63b0*/  DEPBAR.LE SB0, 0x1 ;  /* 0x000080400000791a */ /* 0x004fe80000000000 */
.L_x_103:
[----:B------:R-:W-:Y:S05]  /*63c0*/  BSYNC.RECONVERGENT B0 ;  /* 0x0000000000007941 */ /* 0x000fea0003800200 */
.L_x_102:
[----:B------:R-:W-:Y:S01]  /*63d0*/  BAR.SYNC.DEFER_BLOCKING 0x1, 0x80 ;  /* 0x0042000000007b1d */ /* 0x000fe20000010000 */
[----:B------:R-:W-:Y:S01]  /*63e0*/  ISETP.NE.AND P1, PT, R76, RZ, PT ;  /* 0x000000ff4c00720c */ /* 0x000fe20003f25270 */
[----:B------:R-:W-:Y:S01]  /*63f0*/  UISETP.NE.AND UP0, UPT, UR49, URZ, UPT ;  /* 0x000000ff3100728c */ /* 0x000fe2000bf05270 */
[----:B------:R-:W-:Y:S11]  /*6400*/  LEA R3, R39, UR48, 0x3 ;  /* 0x0000003027037c11 */ /* 0x000ff6000f8e18ff */
[----:B------:R-:W-:Y:S01]  /*6410*/  @P1 SHF.L.U32 R2, R70, 0x1f, RZ ;  /* 0x0000001f46021819 */ /* 0x000fe200000006ff */
[----:B------:R-:W-:Y:S06]  /*6420*/  BRA.U !UP0, `(.L_x_104) ;  /* 0x0000000108247547 */ /* 0x000fec000b800000 */
[----:B------:R-:W-:Y:S01]  /*6430*/  IMAD.U32 R5, RZ, RZ, UR51 ;  /* 0x00000033ff057e24 */ /* 0x000fe2000f8e00ff */
[----:B------:R-:W-:Y:S01]  /*6440*/  MOV R0, UR37 ;  /* 0x0000002500007c02 */ /* 0x000fe20008000f00 */
[----:B------:R-:W-:Y:S03]  /*6450*/  UIADD3 UR51, UPT, UPT, UR51, 0x1, URZ ;  /* 0x0000000133337890 */ /* 0x000fe6000fffe0ff */
[----:B------:R-:W-:Y:S01]  /*6460*/  @P1 LEA R5, R5, UR48, 0x3 ;  /* 0x0000003005051c11 */ /* 0x000fe2000f8e18ff */
[----:B------:R-:W-:Y:S04]  /*6470*/  UISETP.NE.AND UP0, UPT, UR51, 0x4, UPT ;  /* 0x000000043300788c */ /* 0x000fe8000bf05270 */
[----:B------:R-:W-:Y:S01]  /*6480*/  @P1 VIADD R5, R5, 0xa0 ;  /* 0x000000a005051836 */ /* 0x000fe20000000000 */
[----:B------:R-:W-:Y:S04]  /*6490*/  USEL UR51, UR51, URZ, UP0 ;  /* 0x000000ff33337287 */ /* 0x000fe80008000000 */
[----:B------:R-:W-:Y:S04]  /*64a0*/  @P1 PRMT R0, R0, 0x654, R5 ;  /* 0x0000065400001816 */ /* 0x000fe80000000005 */
[----:B------:R2:W-:Y:S04]  /*64b0*/  @P1 SYNCS.ARRIVE.TRANS64.RED.A1T0 RZ, [R0+URZ], RZ ;  /* 0x000000ff00ff19a7 */ /* 0x0005e800081004ff */
.L_x_104:
[----:B------:R-:W4:Y:S01]  /*64c0*/  @P1 SYNCS.PHASECHK.TRANS64.TRYWAIT P0, [R3+URZ+0x80], R2 ;  /* 0x00008002030015a7 */ /* 0x000f2200080011ff */
[----:B------:R-:W-:Y:S01]  /*64d0*/  BSSY B1, `(.L_x_105) ;  /* 0x0000013000017945 */ /* 0x000fe20003800000 */
[----:B----4-:R-:W-:Y:S03]  /*64e0*/  @P1 SEL R81, RZ, 0x1, !P0 ;  /* 0x00000001ff511807 */ /* 0x010fe60004000000 */
[----:B------:R-:W-:Y:S05]  /*64f0*/  @!P1 BRA `(.L_x_106) ;  /* 0x0000000000409947 */ /* 0x000fea0003800000 */
[----:B------:R-:W-:Y:S01]  /*6500*/  ISETP.NE.AND P1, PT, R82, RZ, PT ;  /* 0x000000ff5200720c */ /* 0x000fe20003f25270 */
[----:B------:R-:W-:Y:S01]  /*6510*/  BSSY B0, `(.L_x_107) ;  /* 0x0000009000007945 */ /* 0x000fe20003800000 */
[----:B------:R-:W-:Y:S11]  /*6520*/  ISETP.NE.AND P0, PT, R81, RZ, PT ;  /* 0x000000ff5100720c */ /* 0x000ff60003f05270 */
[----:B------:R-:W-:Y:S05]  /*6530*/  @P1 IMAD R4, R39, 0x1000, R80 ;  /* 0x0000100027041824 */ /* 0x000fea00078e0250 */
[----:B------:R-:W-:Y:S05]  /*6540*/  @P1 IADD3 R2, PT, PT, R4, UR48, RZ ;  /* 0x0000003004021c10 */ /* 0x000fea000fffe0ff */
[----:B------:R-:W-:Y:S01]  /*6550*/  @P1 IMAD.IADD R2, R71, 0x1, R2 ;  /* 0x0000000147021824 */ /* 0x000fe200078e0202 */
[----:B------:R-:W-:Y:S06]  /*6560*/  @P0 BRA `(.L_x_108) ;  /* 0x00000000000c0947 */ /* 0x000fec0003800000 */
[----:B--2---:R-:W-:Y:S04]  /*6570*/  SHF.L.U32 R0, R70, 0x1f, RZ ;  /* 0x0000001f46007819 */ /* 0x004fe800000006ff */
[----:B------:R-:W2:Y:S02]  /*6580*/  SYNCS.PHASECHK.TRANS64.TRYWAIT P0, [R3+URZ+0x80], R0 ;  /* 0x00008000030075a7 */ /* 0x000ea400080011ff */
[----:B--2---:R-:W-:Y:S05]  /*6590*/  @!P0 BRA `(.L_x_109) ;  /* 0x0000002400f08947 */ /* 0x004fea0003800000 */
.L_x_108:
[----:B------:R-:W-:Y:S05]  /*65a0*/  BSYNC B0 ;  /* 0x0000000000007941 */ /* 0x000fea0003800000 */
.L_x_107:
[----:B------:R-:W-:Y:S02]  /*65b0*/  ISETP.NE.AND P0, PT, R82, RZ, PT ;  /* 0x000000ff5200720c */ /* 0x000fe40003f05270 */
[----:B------:R-:W-:Y:S11]  /*65c0*/  IADD3 R39, PT, PT, R39, 0x1, RZ ;  /* 0x0000000127277810 */ /* 0x000ff60007ffe0ff */
[----:B------:R-:W-:Y:S05]  /*65d0*/  @P0 WARPSYNC.ALL ;  /* 0x0000000000000948 */ /* 0x000fea0003800000 */
[----:B------:R4:W1:Y:S04]  /*65e0*/  @P0 LDSM.16.M88.4 R40, [R4+UR48+0x200] ;  /* 0x000200300428083b */ /* 0x0008680008000200 */
[----:B------:R4:W1:Y:S02]  /*65f0*/  @P0 LDSM.16.M88.4 R48, [R2+0x200] ;  /* 0x000200000230083b */ /* 0x0008640000000200 */
.L_x_106:
[----:B------:R-:W-:Y:S05]  /*6600*/  BSYNC B1 ;  /* 0x0000000000017941 */ /* 0x000fea0003800000 */
.L_x_105:
[----:B--2---:R-:W-:Y:S05]  /*6610*/  VIADD R0, R34, 0x20 ;  /* 0x0000002022007836 */ /* 0x004fea0000000000 */
[----:B------:R-:W-:Y:S04]  /*6620*/  SHF.R.U32.HI R0, RZ, 0x15, R0 ;  /* 0x00000015ff007819 */ /* 0x000fe80000011600 */
[----:B------:R-:W-:Y:S11]  /*6630*/  LOP3.LUT P0, RZ, R0, 0x3, R65, 0x48, !PT ;  /* 0x0000000300ff7812 */ /* 0x000ff60007804841 */
[----:B------:R-:W-:Y:S02]  /*6640*/  @!UPT UIADD3 URZ, UPT, UPT, URZ, URZ, URZ ;  /* 0x000000fffffff290 */ /* 0x000fe4000fffe0ff */
[----:B------:R-:W-:Y:S05]  /*6650*/  @!P0 BRA `(.L_x_110) ;  /* 0x0000000000408947 */ /* 0x000fea0003800000 */
[----:B------:R-:W2:Y:S01]  /*6660*/  LDCU.64 UR8, c[0x4][0x70] ;  /* 0x01000e00ff0877ac */ /* 0x000ea20008000a00 */
[----:B------:R-:W-:Y:S01]  /*6670*/  MOV R3, 0x0 ;  /* 0x0000000000037802 */ /* 0x000fe20000000f00 */
[----:B------:R-:W-:Y:S02]  /*6680*/  HFMA2 R12, -RZ, RZ, 0, 5.9604644775390625e-08 ;  /* 0x00000001ff0c7431 */ /* 0x000fe400000001ff */
[----:B------:R-:W-:Y:S02]  /*6690*/  IMAD.MOV.U32 R8, RZ, RZ, 0x192 ;  /* 0x00000192ff087424 */ /* 0x000fe400078e00ff */
[----:B------:R-:W-:Y:S01]  /*66a0*/  IMAD.MOV.U32 R13, RZ, RZ, RZ ;  /* 0x000000ffff0d7224 */ /* 0x000fe200078e00ff */
[----:B------:R-:W5:Y:S01]  /*66b0*/  LDCU.64 UR6, c[0x4][0x78] ;  /* 0x01000f00ff0677ac */ /* 0x000f620008000a00 */
[----:B----4-:R-:W4:Y:S01]  /*66c0*/  LDC.64 R2, c[0x4][R3] ;  /* 0x0100000003027b82 */ /* 0x010f220000000a00 */
[----:B------:R-:W3:Y:S01]  /*66d0*/  LDCU.64 UR4, c[0x4][0x10] ;  /* 0x01000200ff0477ac */ /* 0x000ee20008000a00 */
[----:B--2---:R-:W-:Y:S01]  /*66e0*/  MOV R5, UR9 ;  /* 0x0000000900057c02 */ /* 0x004fe20008000f00 */
[----:B------:R-:W-:Y:S01]  /*66f0*/  IMAD.U32 R4, RZ, RZ, UR8 ;  /* 0x00000008ff047e24 */ /* 0x000fe2000f8e00ff */
[----:B-----5:R-:W-:Y:S01]  /*6700*/  MOV R7, UR7 ;  /* 0x0000000700077c02 */ /* 0x020fe20008000f00 */
[----:B------:R-:W-:Y:S01]  /*6710*/  IMAD.U32 R6, RZ, RZ, UR6 ;  /* 0x00000006ff067e24 */ /* 0x000fe2000f8e00ff */
[----:B---3--:R-:W-:Y:S01]  /*6720*/  MOV R11, UR5 ;  /* 0x00000005000b7c02 */ /* 0x008fe20008000f00 */
[----:B------:R-:W-:Y:S02]  /*6730*/  IMAD.U32 R10, RZ, RZ, UR4 ;  /* 0x00000004ff0a7e24 */ /* 0x000fe4000f8e00ff */
[----:B------:R-:W-:Y:S07]  /*6740*/  LEPC R20, `(.L_x_110) ;  /* 0x000000001014794e */ /* 0x000fee0000000000 */
[----:B-1--4-:R-:W-:Y:S05]  /*6750*/  CALL.ABS.NOINC R2 ;  /* 0x0000000002007343 */ /* 0x012fea0003c00000 */
.L_x_110:
[----:B------:R-:W-:Y:S01]  /*6760*/  ISETP.NE.AND P6, PT, R76, RZ, PT ;  /* 0x000000ff4c00720c */ /* 0x000fe20003fc5270 */
[----:B------:R-:W-:Y:S05]  /*6770*/  WARPSYNC.ALL ;  /* 0x0000000000007948 */ /* 0x000fea0003800000 */
[----:B------:R-:W-:Y:S01]  /*6780*/  R2UR UR4, R34 ;  /* 0x00000000220472ca */ /* 0x000fe200000e0000 */
[--C-:B-1----:R-:W-:Y:S01]  /*6790*/  HADD2.F32 R20, -RZ, R40.reuse.H0_H0 ;  /* 0x20000028ff147230 */ /* 0x102fe20000004100 */
[----:B------:R-:W-:Y:S01]  /*67a0*/  ISETP.NE.AND P0, PT, R72, RZ, PT ;  /* 0x000000ff4800720c */ /* 0x000fe20003f05270 */
[----:B------:R-:W-:Y:S01]  /*67b0*/  HADD2.F32 R21, -RZ, R40.H1_H1 ;  /* 0x30000028ff157230 */ /* 0x000fe20000004100 */
[----:B------:R-:W-:Y:S01]  /*67c0*/  MOV R38, UR51 ;  /* 0x0000003300267c02 */ /* 0x000fe20008000f00 */
[--C-:B------:R-:W-:Y:S01]  /*67d0*/  HADD2.F32 R36, -RZ, R41.reuse.H1_H1 ;  /* 0x30000029ff247230 */ /* 0x100fe20000004100 */
[----:B------:R-:W-:Y:S01]  /*67e0*/  MOV R83, UR37 ;  /* 0x0000002500537c02 */ /* 0x000fe20008000f00 */
[----:B------:R-:W-:Y:S01]  /*67f0*/  HADD2.F32 R37, -RZ, R48.H0_H0 ;  /* 0x20000030ff257230 */ /* 0x000fe20000004100 */
[----:B------:R-:W-:Y:S01]  /*6800*/  @P6 LEA R38, R38, UR48, 0x3 ;  /* 0x0000003026266c11 */ /* 0x000fe2000f8e18ff */
[----:B------:R-:W-:Y:S01]  /*6810*/  BSSY.RECONVERGENT B0, `(.L_x_111) ;  /* 0x000004d000007945 */ /* 0x000fe20003800200 */
[----:B------:R-:W-:Y:S02]  /*6820*/  @P6 SHF.L.U32 R88, R70, 0x1f, RZ ;  /* 0x0000001f46586819 */ /* 0x000fe400000006ff */
[----:B------:R-:W-:Y:S01]  /*6830*/  @P6 IADD3 R38, PT, PT, R38, 0xa0, RZ ;  /* 0x000000a026266810 */ /* 0x000fe20007ffe0ff */
[----:B----4-:R-:W1:Y:S03]  /*6840*/  LDTM.16dp256bit.x4 R4, tmem[UR4+0x20] ;  /* 0x00002004000479ee */ /* 0x010e660008120000 */
[----:B------:R-:W-:Y:S02]  /*6850*/  @P6 PRMT R38, R83, 0x654, R38 ;  /* 0x0000065453266816 */ /* 0x000fe40000000026 */
[----:B------:R-:W-:Y:S01]  /*6860*/  LEA R83, R39, UR48, 0x3 ;  /* 0x0000003027537c11 */ /* 0x000fe2000f8e18ff */
[C---:B-1----:R-:W-:Y:S01]  /*6870*/  FMUL R0, R33.reuse, R4 ;  /* 0x0000000421007220 */ /* 0x042fe20000400000 */
[C---:B------:R-:W-:Y:S01]  /*6880*/  FMUL R2, R33.reuse, R5 ;  /* 0x0000000521027220 */ /* 0x040fe20000400000 */
[C---:B------:R-:W-:Y:S01]  /*6890*/  FMUL R3, R33.reuse, R6 ;  /* 0x0000000621037220 */ /* 0x040fe20000400000 */
[----:B------:R-:W-:Y:S01]  /*68a0*/  FMUL R7, R33, R7 ;  /* 0x0000000721077220 */ /* 0x000fe20000400000 */
[C---:B------:R-:W-:Y:S01]  /*68b0*/  FFMA R0, R35.reuse, R20, R0 ;  /* 0x0000001423007223 */ /* 0x040fe20000000000 */
[----:B------:R-:W-:Y:S02]  /*68c0*/  HADD2.F32 R20, -RZ, R41.H0_H0 ;  /* 0x20000029ff147230 */ /* 0x000fe40000004100 */
[----:B------:R-:W-:Y:S01]  /*68d0*/  FFMA R2, R35, R21, R2 ;  /* 0x0000001523027223 */ /* 0x000fe20000000002 */
[C---:B------:R-:W-:Y:S01]  /*68e0*/  FMUL R4, R33.reuse, R8 ;  /* 0x0000000821047220 */ /* 0x040fe20000400000 */
[----:B------:R-:W-:Y:S01]  /*68f0*/  FMUL R5, R33, R9 ;  /* 0x0000000921057220 */ /* 0x000fe20000400000 */
[--C-:B------:R-:W-:Y:S02]  /*6900*/  HADD2.F32 R21, -RZ, R43.reuse.H0_H0 ;  /* 0x2000002bff157230 */ /* 0x100fe40000004100 */
[C---:B------:R-:W-:Y:S01]  /*6910*/  FFMA R3, R35.reuse, R20, R3 ;  /* 0x0000001423037223 */ /* 0x040fe20000000003 */
[--C-:B------:R-:W-:Y:S01]  /*6920*/  HADD2.F32 R20, -RZ, R42.reuse.H0_H0 ;  /* 0x2000002aff147230 */ /* 0x100fe20000004100 */
[----:B------:R-:W-:Y:S01]  /*6930*/  F2FP.F16.F32.PACK_AB R44, R2, R0 ;  /* 0x00000000022c723e */ /* 0x000fe200000000ff */
[----:B------:R-:W-:Y:S01]  /*6940*/  FFMA R7, R35, R36, R7 ;  /* 0x0000002423077223 */ /* 0x000fe20000000007 */
[----:B------:R-:W-:Y:S01]  /*6950*/  FMUL R6, R33, R10 ;  /* 0x0000000a21067220 */ /* 0x000fe20000400000 */
[----:B------:R-:W-:Y:S02]  /*6960*/  HADD2.F32 R36, -RZ, R43.H1_H1 ;  /* 0x3000002bff247230 */ /* 0x000fe40000004100 */
[----:B------:R-:W-:Y:S01]  /*6970*/  FFMA R4, R35, R20, R4 ;  /* 0x0000001423047223 */ /* 0x000fe20000000004 */
[----:B------:R-:W-:Y:S01]  /*6980*/  HADD2.F32 R20, -RZ, R42.H1_H1 ;  /* 0x3000002aff147230 */ /* 0x000fe20000004100 */
[----:B------:R-:W-:Y:S01]  /*6990*/  F2FP.F16.F32.PACK_AB R45, R7, R3 ;  /* 0x00000003072d723e */ /* 0x000fe200000000ff */
[C---:B------:R-:W-:Y:S01]  /*69a0*/  FMUL R11, R33.reuse, R11 ;  /* 0x0000000b210b7220 */ /* 0x040fe20000400000 */
[C---:B------:R-:W-:Y:S01]  /*69b0*/  FMUL R8, R33.reuse, R12 ;  /* 0x0000000c21087220 */ /* 0x040fe20000400000 */
[----:B------:R-:W-:Y:S01]  /*69c0*/  FMUL R9, R33, R13 ;  /* 0x0000000d21097220 */ /* 0x000fe20000400000 */
[C---:B------:R-:W-:Y:S01]  /*69d0*/  FFMA R5, R35.reuse, R20, R5 ;  /* 0x0000001423057223 */ /* 0x040fe20000000005 */
[----:B------:R-:W-:Y:S02]  /*69e0*/  HADD2.F32 R20, -RZ, R48.H1_H1 ;  /* 0x30000030ff147230 */ /* 0x000fe40000004100 */
[C---:B------:R-:W-:Y:S01]  /*69f0*/  FFMA R6, R35.reuse, R21, R6 ;  /* 0x0000001523067223 */ /* 0x040fe20000000006 */
[C---:B------:R-:W-:Y:S01]  /*6a00*/  FFMA R11, R35.reuse, R36, R11 ;  /* 0x00000024230b7223 */ /* 0x040fe2000000000b */
[C---:B------:R-:W-:Y:S01]  /*6a10*/  FFMA R8, R35.reuse, R37, R8 ;  /* 0x0000002523087223 */ /* 0x040fe20000000008 */
[--C-:B------:R-:W-:Y:S02]  /*6a20*/  HADD2.F32 R21, -RZ, R49.reuse.H0_H0 ;  /* 0x20000031ff157230 */ /* 0x100fe40000004100 */
[----:B------:R-:W-:Y:S01]  /*6a30*/  FFMA R9, R35, R20, R9 ;  /* 0x0000001423097223 */ /* 0x000fe20000000009 */
[C---:B------:R-:W-:Y:S01]  /*6a40*/  FMUL R10, R33.reuse, R14 ;  /* 0x0000000e210a7220 */ /* 0x040fe20000400000 */
[----:B------:R-:W-:Y:S02]  /*6a50*/  HADD2.F32 R20, -RZ, R49.H1_H1 ;  /* 0x30000031ff147230 */ /* 0x000fe40000004100 */
[C---:B------:R-:W-:Y:S01]  /*6a60*/  FMUL R15, R33.reuse, R15 ;  /* 0x0000000f210f7220 */ /* 0x040fe20000400000 */
[----:B------:R-:W-:Y:S01]  /*6a70*/  FMUL R12, R33, R16 ;  /* 0x00000010210c7220 */ /* 0x000fe20000400000 */
[C---:B------:R-:W-:Y:S01]  /*6a80*/  FFMA R10, R35.reuse, R21, R10 ;  /* 0x00000015230a7223 */ /* 0x040fe2000000000a */
[--C-:B------:R-:W-:Y:S02]  /*6a90*/  HADD2.F32 R21, -RZ, R50.reuse.H0_H0 ;  /* 0x20000032ff157230 */ /* 0x100fe40000004100 */
[----:B------:R-:W-:Y:S01]  /*6aa0*/  FFMA R15, R35, R20, R15 ;  /* 0x00000014230f7223 */ /* 0x000fe2000000000f */
[----:B------:R-:W-:Y:S02]  /*6ab0*/  HADD2.F32 R20, -RZ, R50.H1_H1 ;  /* 0x30000032ff147230 */ /* 0x000fe40000004100 */
[C---:B------:R-:W-:Y:S01]  /*6ac0*/  FMUL R13, R33.reuse, R17 ;  /* 0x00000011210d7220 */ /* 0x040fe20000400000 */
[--C-:B------:R-:W-:Y:S02]  /*6ad0*/  HADD2.F32 R37, -RZ, R51.reuse.H0_H0 ;  /* 0x20000033ff257230 */ /* 0x100fe40000004100 */
[C---:B------:R-:W-:Y:S01]  /*6ae0*/  FMUL R14, R33.reuse, R18 ;  /* 0x00000012210e7220 */ /* 0x040fe20000400000 */
[----:B------:R-:W-:Y:S02]  /*6af0*/  HADD2.F32 R36, -RZ, R51.H1_H1 ;  /* 0x30000033ff247230 */ /* 0x000fe40000004100 */
        /* <DEDUP_REMOVED lines=21> */
[----:B------:R-:W-:Y:S02]  /*6c50*/  UIADD3 UR8, UP0, UPT, UR52, 0x680, URZ ;  /* 0x0000068034087890 */ /* 0x000fe4000ff1e0ff */
[----:B------:R-:W-:Y:S02]  /*6c60*/  UIADD3 UR5, UPT, UPT, UR41, 0x20, URZ ;  /* 0x0000002029057890 */ /* 0x000fe4000fffe0ff */
[----:B------:R-:W-:Y:S02]  /*6c70*/  UIADD3 UR4, UPT, UPT, UR48, 0x1200, URZ ;  /* 0x0000120030047890 */ /* 0x000fe4000fffe0ff */
[----:B------:R-:W-:Y:S01]  /*6c80*/  UIADD3.X UR9, UPT, UPT, URZ, UR53, URZ, UP0, !UPT ;  /* 0x00000035ff097290 */ /* 0x000fe200087fe4ff */
[----:B------:R-:W-:Y:S01]  /*6c90*/  UMOV UR6, UR42 ;  /* 0x0000002a00067c82 */ /* 0x000fe20008000000 */
[----:B------:R-:W-:Y:S07]  /*6ca0*/  UMOV UR7, UR36 ;  /* 0x0000002400077c82 */ /* 0x000fee0008000000 */
[----:B------:R2:W-:Y:S01]  /*6cb0*/  UTMASTG.3D [UR4], [UR8] ;  /* 0x00000004080073b5 */ /* 0x0005e20008010000 */
[----:B------:R0:W-:Y:S01]  /*6cc0*/  UTMACMDFLUSH ;  /* 0x00000000000079b7 */ /* 0x0001e20000000000 */
[----:B--2---:R-:W-:Y:S04]  /*6cd0*/  DEPBAR.LE SB0, 0x1 ;  /* 0x000080400000791a */ /* 0x004fe80000000000 */
.L_x_112:
[----:B------:R-:W-:Y:S05]  /*6ce0*/  BSYNC.RECONVERGENT B0 ;  /* 0x0000000000007941 */ /* 0x000fea0003800200 */
.L_x_111:
[----:B------:R-:W-:Y:S01]  /*6cf0*/  BAR.SYNC.DEFER_BLOCKING 0x1, 0x80 ;  /* 0x0042000000007b1d */ /* 0x000fe20000010000 */
[----:B------:R-:W-:Y:S04]  /*6d00*/  UIADD3 UR40, UPT, UPT, UR51, 0x1, URZ ;  /* 0x0000000133287890 */ /* 0x000fe8000fffe0ff */
[----:B------:R-:W-:Y:S04]  /*6d10*/  UISETP.NE.AND UP0, UPT, UR40, 0x4, UPT ;  /* 0x000000042800788c */ /* 0x000fe8000bf05270 */
[----:B------:R-:W-:Y:S01]  /*6d20*/  USEL UR40, UR40, URZ, UP0 ;  /* 0x000000ff28287287 */ /* 0x000fe20008000000 */
[----:B------:R2:W-:Y:S01]  /*6d30*/  @P6 SYNCS.ARRIVE.TRANS64.RED.A1T0 RZ, [R38+URZ], RZ ;  /* 0x000000ff26ff69a7 */ /* 0x0005e200081004ff */
[----:B------:R-:W-:Y:S01]  /*6d40*/  BSSY B1, `(.L_x_113) ;  /* 0x0000014000017945 */ /* 0x000fe20003800000 */
[----:B------:R-:W4:Y:S02]  /*6d50*/  @P6 SYNCS.PHASECHK.TRANS64.TRYWAIT P0, [R83+URZ+0x80], R88 ;  /* 0x00008058530065a7 */ /* 0x000f2400080011ff */
[----:B----4-:R-:W-:Y:S01]  /*6d60*/  @P6 SEL R81, RZ, 0x1, !P0 ;  /* 0x00000001ff516807 */ /* 0x010fe20004000000 */
[----:B--2---:R-:W-:Y:S06]  /*6d70*/  @!P6 BRA `(.L_x_114) ;  /* 0x000000000040e947 */ /* 0x004fec0003800000 */
[----:B------:R-:W-:Y:S01]  /*6d80*/  ISETP.NE.AND P1, PT, R82, RZ, PT ;  /* 0x000000ff5200720c */ /* 0x000fe20003f25270 */
[----:B------:R-:W-:Y:S01]  /*6d90*/  BSSY B0, `(.L_x_115) ;  /* 0x0000009000007945 */ /* 0x000fe20003800000 */
[----:B------:R-:W-:Y:S11]  /*6da0*/  ISETP.NE.AND P0, PT, R81, RZ, PT ;  /* 0x000000ff5100720c */ /* 0x000ff60003f05270 */
[----:B------:R-:W-:Y:S05]  /*6db0*/  @P1 IMAD R2, R39, 0x1000, R80 ;  /* 0x0000100027021824 */ /* 0x000fea00078e0250 */
[----:B------:R-:W-:Y:S05]  /*6dc0*/  @P1 IADD3 R0, PT, PT, R2, UR48, RZ ;  /* 0x0000003002001c10 */ /* 0x000fea000fffe0ff */
[----:B------:R-:W-:Y:S01]  /*6dd0*/  @P1 IMAD.IADD R0, R71, 0x1, R0 ;  /* 0x0000000147001824 */ /* 0x000fe200078e0200 */
[----:B------:R-:W-:Y:S06]  /*6de0*/  @P0 BRA `(.L_x_116) ;  /* 0x00000000000c0947 */ /* 0x000fec0003800000 */
[----:B------:R-:W-:Y:S04]  /*6df0*/  SHF.L.U32 R4, R70, 0x1f, RZ ;  /* 0x0000001f46047819 */ /* 0x000fe800000006ff */
[----:B------:R-:W2:Y:S02]  /*6e00*/  SYNCS.PHASECHK.TRANS64.TRYWAIT P0, [R83+URZ+0x80], R4 ;  /* 0x00008004530075a7 */ /* 0x000ea400080011ff */
[----:B--2---:R-:W-:Y:S05]  /*6e10*/  @!P0 BRA `(.L_x_117) ;  /* 0x0000001c00e48947 */ /* 0x004fea0003800000 */
.L_x_116:
[----:B------:R-:W-:Y:S05]  /*6e20*/  BSYNC B0 ;  /* 0x0000000000007941 */ /* 0x000fea0003800000 */
.L_x_115:
[----:B------:R-:W-:Y:S02]  /*6e30*/  ISETP.NE.AND P0, PT, R82, RZ, PT ;  /* 0x000000ff5200720c */ /* 0x000fe40003f05270 */
[----:B------:R-:W-:Y:S11]  /*6e40*/  IADD3 R39, PT, PT, R39, 0x1, RZ ;  /* 0x0000000127277810 */ /* 0x000ff60007ffe0ff */
[----:B------:R-:W-:Y:S05]  /*6e50*/  @P0 WARPSYNC.ALL ;  /* 0x0000000000000948 */ /* 0x000fea0003800000 */
[----:B------:R4:W1:Y:S04]  /*6e60*/  @P0 LDSM.16.M88.4 R40, [R2+UR48+0x200] ;  /* 0x000200300228083b */ /* 0x0008680008000200 */
[----:B------:R4:W1:Y:S02]  /*6e70*/  @P0 LDSM.16.M88.4 R48, [R0+0x200] ;  /* 0x000200000030083b */ /* 0x0008640000000200 */
.L_x_114:
[----:B------:R-:W-:Y:S05]  /*6e80*/  BSYNC B1 ;  /* 0x0000000000017941 */ /* 0x000fea0003800000 */
.L_x_113:
[----:B----4-:R-:W-:Y:S05]  /*6e90*/  VIADD R0, R34, 0x40 ;  /* 0x0000004022007836 */ /* 0x010fea0000000000 */
[----:B------:R-:W-:Y:S04]  /*6ea0*/  SHF.R.U32.HI R0, RZ, 0x15, R0 ;  /* 0x00000015ff007819 */ /* 0x000fe80000011600 */
[----:B------:R-:W-:Y:S11]  /*6eb0*/  LOP3.LUT P0, RZ, R0, 0x3, R65, 0x48, !PT ;  /* 0x0000000300ff7812 */ /* 0x000ff60007804841 */
[----:B------:R-:W-:Y:S02]  /*6ec0*/  @!UPT UIADD3 URZ, UPT, UPT, URZ, URZ, URZ ;  /* 0x000000fffffff290 */ /* 0x000fe4000fffe0ff */
        /* <DEDUP_REMOVED lines=8> */
[----:B------:R-:W3:Y:S01]  /*6f50*/  LDCU.64 UR4, c[0x4][0x10] ;  /* 0x01000200ff0477ac */ /* 0x000ee20008000a00 */
[----:B----4-:R-:W-:Y:S01]  /*6f60*/  MOV R5, UR9 ;  /* 0x0000000900057c02 */ /* 0x010fe20008000f00 */
[----:B--2---:R-:W-:Y:S01]  /*6f70*/  IMAD.U32 R4, RZ, RZ, UR8 ;  /* 0x00000008ff047e24 */ /* 0x004fe2000f8e00ff */
[----:B-----5:R-:W-:Y:S01]  /*6f80*/  MOV R7, UR7 ;  /* 0x0000000700077c02 */ /* 0x020fe20008000f00 */
[----:B------:R-:W-:Y:S01]  /*6f90*/  IMAD.U32 R6, RZ, RZ, UR6 ;  /* 0x00000006ff067e24 */ /* 0x000fe2000f8e00ff */
[----:B---3--:R-:W-:Y:S01]  /*6fa0*/  MOV R11, UR5 ;  /* 0x00000005000b7c02 */ /* 0x008fe20008000f00 */
[----:B------:R-:W-:Y:S02]  /*6fb0*/  IMAD.U32 R10, RZ, RZ, UR4 ;  /* 0x00000004ff0a7e24 */ /* 0x000fe4000f8e00ff */
[----:B------:R-:W-:Y:S07]  /*6fc0*/  LEPC R20, `(.L_x_118) ;  /* 0x000000001014794e */ /* 0x000fee0000000000 */
[----:B-1----:R-:W-:Y:S05]  /*6fd0*/  CALL.ABS.NOINC R2 ;  /* 0x0000000002007343 */ /* 0x002fea0003c00000 */
.L_x_118:
        /* <DEDUP_REMOVED lines=8> */
[----:B--2---:R-:W-:Y:S01]  /*7060*/  MOV R83, UR37 ;  /* 0x0000002500537c02 */ /* 0x004fe20008000f00 */
[----:B------:R-:W-:Y:S01]  /*7070*/  HADD2.F32 R37, -RZ, R48.H0_H0 ;  /* 0x20000030ff257230 */ /* 0x000fe20000004100 */
[----:B------:R-:W-:Y:S01]  /*7080*/  @P6 LEA R38, R38, UR48, 0x3 ;  /* 0x0000003026266c11 */ /* 0x000fe2000f8e18ff */
[----:B------:R-:W-:Y:S01]  /*7090*/  BSSY.RECONVERGENT B0, `(.L_x_119) ;  /* 0x000004d000007945 */ /* 0x000fe20003800200 */
[----:B------:R-:W-:Y:S02]  /*70a0*/  LEA R88, R39, UR48, 0x3 ;  /* 0x0000003027587c11 */ /* 0x000fe4000f8e18ff */
[----:B------:R-:W-:Y:S01]  /*70b0*/  @P6 IADD3 R38, PT, PT, R38, 0xa0, RZ ;  /* 0x000000a026266810 */ /* 0x000fe20007ffe0ff */
[----:B------:R-:W1:Y:S03]  /*70c0*/  LDTM.16dp256bit.x4 R4, tmem[UR4+0x40] ;  /* 0x00004004000479ee */ /* 0x000e660008120000 */
[----:B------:R-:W-:Y:S02]  /*70d0*/  @P6 PRMT R38, R83, 0x654, R38 ;  /* 0x0000065453266816 */ /* 0x000fe40000000026 */
[----:B------:R-:W-:Y:S01]  /*70e0*/  @P6 SHF.L.U32 R83, R70, 0x1f, RZ ;  /* 0x0000001f46536819 */ /* 0x000fe200000006ff */
        /* <DEDUP_REMOVED lines=71> */
.L_x_120:
[----:B------:R-:W-:Y:S05]  /*7560*/  BSYNC.RECONVERGENT B0 ;  /* 0x0000000000007941 */ /* 0x000fea0003800200 */
.L_x_119:
        /* <DEDUP_REMOVED lines=19> */
.L_x_124:
[----:B------:R-:W-:Y:S05]  /*76a0*/  BSYNC B0 ;  /* 0x0000000000007941 */ /* 0x000fea0003800000 */
.L_x_123:
[----:B------:R-:W-:Y:S11]  /*76b0*/  ISETP.NE.AND P0, PT, R82, RZ, PT ;  /* 0x000000ff5200720c */ /* 0x000ff60003f05270 */
[----:B------:R-:W-:Y:S02]  /*76c0*/  @!UPT UIADD3 URZ, UPT, UPT, URZ, URZ, URZ ;  /* 0x000000fffffff290 */ /* 0x000fe4000fffe0ff */
[----:B------:R-:W-:Y:S05]  /*76d0*/  @P0 WARPSYNC.ALL ;  /* 0x0000000000000948 */ /* 0x000fea0003800000 */
[----:B------:R4:W1:Y:S04]  /*76e0*/  @P0 LDSM.16.M88.4 R40, [R39+UR48+0x200] ;  /* 0x000200302728083b */ /* 0x0008680008000200 */
[----:B------:R4:W1:Y:S02]  /*76f0*/  @P0 LDSM.16.M88.4 R48, [R0+0x200] ;  /* 0x000200000030083b */ /* 0x0008640000000200 */
.L_x_122:
[----:B------:R-:W-:Y:S05]  /*7700*/  BSYNC B1 ;  /* 0x0000000000017941 */ /* 0x000fea0003800000 */
.L_x_121:
[----:B----4-:R-:W-:Y:S05]  /*7710*/  VIADD R0, R34, 0x60 ;  /* 0x0000006022007836 */ /* 0x010fea0000000000 */
[----:B------:R-:W-:Y:S04]  /*7720*/  SHF.R.U32.HI R0, RZ, 0x15, R0 ;  /* 0x00000015ff007819 */ /* 0x000fe80000011600 */
[----:B------:R-:W-:Y:S11]  /*7730*/  LOP3.LUT P0, RZ, R0, 0x3, R65, 0x48, !PT ;  /* 0x0000000300ff7812 */ /* 0x000ff60007804841 */
[----:B------:R-:W-:Y:S02]  /*7740*/  @!UPT UIADD3 URZ, UPT, UPT, URZ, URZ, URZ ;  /* 0x000000fffffff290 */ /* 0x000fe4000fffe0ff */
[----:B------:R-:W-:Y:S05]  /*7750*/  @!P0 BRA `(.L_x_126) ;  /* 0x0000000000408947 */ /* 0x000fea0003800000 */
[----:B------:R-:W4:Y:S01]  /*7760*/  LDCU.64 UR8, c[0x4][0x70] ;  /* 0x01000e00ff0877ac */ /* 0x000f220008000a00 */
[----:B--2---:R-:W-:Y:S01]  /*7770*/  MOV R3, 0x0 ;  /* 0x0000000000037802 */ /* 0x004fe20000000f00 */
[----:B------:R-:W-:Y:S02]  /*7780*/  HFMA2 R12, -RZ, RZ, 0, 5.9604644775390625e-08 ;  /* 0x00000001ff0c7431 */ /* 0x000fe400000001ff */
[----:B------:R-:W-:Y:S02]  /*7790*/  IMAD.MOV.U32 R8, RZ, RZ, 0x192 ;  /* 0x00000192ff087424 */ /* 0x000fe400078e00ff */
[----:B------:R-:W-:Y:S01]  /*77a0*/  IMAD.MOV.U32 R13, RZ, RZ, RZ ;  /* 0x000000ffff0d7224 */ /* 0x000fe200078e00ff */
[----:B------:R-:W2:Y:S01]  /*77b0*/  LDCU.64 UR6, c[0x4][0x78] ;  /* 0x01000f00ff0677ac */ /* 0x000ea20008000a00 */
[----:B------:R-:W1:Y:S01]  /*77c0*/  LDC.64 R2, c[0x4][R3] ;  /* 0x0100000003027b82 */ /* 0x000e620000000a00 */
[----:B------:R-:W5:Y:S01]  /*77d0*/  LDCU.64 UR4, c[0x4][0x10] ;  /* 0x01000200ff0477ac */ /* 0x000f620008000a00 */
[----:B----4-:R-:W-:Y:S01]  /*77e0*/  MOV R5, UR9 ;  /* 0x0000000900057c02 */ /* 0x010fe20008000f00 */
[----:B------:R-:W-:Y:S01]  /*77f0*/  IMAD.U32 R4, RZ, RZ, UR8 ;  /* 0x00000008ff047e24 */ /* 0x000fe2000f8e00ff */
[----:B--2---:R-:W-:Y:S01]  /*7800*/  MOV R7, UR7 ;  /* 0x0000000700077c02 */ /* 0x004fe20008000f00 */
[----:B------:R-:W-:Y:S01]  /*7810*/  IMAD.U32 R6, RZ, RZ, UR6 ;  /* 0x00000006ff067e24 */ /* 0x000fe2000f8e00ff */
[----:B-----5:R-:W-:Y:S01]  /*7820*/  MOV R11, UR5 ;  /* 0x00000005000b7c02 */ /* 0x020fe20008000f00 */
[----:B------:R-:W-:Y:S02]  /*7830*/  IMAD.U32 R10, RZ, RZ, UR4 ;  /* 0x00000004ff0a7e24 */ /* 0x000fe4000f8e00ff */
[----:B------:R-:W-:Y:S07]  /*7840*/  LEPC R20, `(.L_x_126) ;  /* 0x000000001014794e */ /* 0x000fee0000000000 */
[----:B-1-3--:R-:W-:Y:S05]  /*7850*/  CALL.ABS.NOINC R2 ;  /* 0x0000000002007343 */ /* 0x00afea0003c00000 */
.L_x_126:
[----:B------:R-:W-:Y:S01]  /*7860*/  ISETP.NE.AND P0, PT, R72, RZ, PT ;  /* 0x000000ff4800720c */ /* 0x000fe20003f05270 */
[----:B------:R-:W-:Y:S05]  /*7870*/  WARPSYNC.ALL ;  /* 0x0000000000007948 */ /* 0x000fea0003800000 */
[----:B------:R-:W-:Y:S01]  /*7880*/  R2UR UR4, R34 ;  /* 0x00000000220472ca */ /* 0x000fe200000e0000 */
[--C-:B-1----:R-:W-:Y:S01]  /*7890*/  HADD2.F32 R20, -RZ, R40.reuse.H0_H0 ;  /* 0x20000028ff147230 */ /* 0x102fe20000004100 */
[----:B------:R-:W-:Y:S01]  /*78a0*/  R2UR UR5, R79 ;  /* 0x000000004f0572ca */ /* 0x000fe200000e0000 */
[----:B------:R-:W-:Y:S01]  /*78b0*/  HADD2.F32 R36, -RZ, R40.H1_H1 ;  /* 0x30000028ff247230 */ /* 0x000fe20000004100 */
[----:B------:R-:W-:Y:S01]  /*78c0*/  BSSY.RECONVERGENT B0, `(.L_x_127) ;  /* 0x000004f000007945 */ /* 0x000fe20003800200 */
[--C-:B------:R-:W-:Y:S02]  /*78d0*/  HADD2.F32 R21, -RZ, R41.reuse.H0_H0 ;  /* 0x20000029ff157230 */ /* 0x100fe40000004100 */
[----:B------:R-:W-:Y:S02]  /*78e0*/  HADD2.F32 R38, -RZ, R41.H1_H1 ;  /* 0x30000029ff267230 */ /* 0x000fe40000004100 */
[--C-:B------:R-:W-:Y:S02]  /*78f0*/  HADD2.F32 R37, -RZ, R42.reuse.H0_H0 ;  /* 0x2000002aff257230 */ /* 0x100fe40000004100 */
[----:B------:R-:W-:Y:S02]  /*7900*/  HADD2.F32 R40, -RZ, R42.H1_H1 ;  /* 0x3000002aff287230 */ /* 0x000fe40000004100 */
[----:B------:R-:W1:Y:S01]  /*7910*/  LDTM.16dp256bit.x4 R4, tmem[UR4+0x60] ;  /* 0x00006004000479ee */ /* 0x000e620008120000 */
[----:B------:R-:W-:Y:S01]  /*7920*/  NOP ;  /* 0x0000000000007918 */ /* 0x000fe20000000000 */
[----:B------:R-:W-:Y:S01]  /*7930*/  UIADD3 UR5, UPT, UPT, UR5, 0x110, URZ ;  /* 0x0000011005057890 */ /* 0x000fe2000fffe0ff */
[--C-:B------:R-:W-:Y:S02]  /*7940*/  HADD2.F32 R39, -RZ, R43.reuse.H0_H0 ;  /* 0x2000002bff277230 */ /* 0x100fe40000004100 */
[----:B------:R-:W-:Y:S01]  /*7950*/  HADD2.F32 R41, -RZ, R43.H1_H1 ;  /* 0x3000002bff297230 */ /* 0x000fe20000004100 */
[----:B------:R-:W-:Y:S01]  /*7960*/  UPRMT UR5, UR37, 0x654, UR5 ;  /* 0x0000065425057896 */ /* 0x000fe20008000005 */
[--C-:B------:R-:W-:Y:S02]  /*7970*/  HADD2.F32 R42, -RZ, R48.reuse.H0_H0 ;  /* 0x20000030ff2a7230 */ /* 0x100fe40000004100 */
[----:B------:R-:W-:Y:S02]  /*7980*/  HADD2.F32 R43, -RZ, R48.H1_H1 ;  /* 0x30000030ff2b7230 */ /* 0x000fe40000004100 */
[--C-:B------:R-:W-:Y:S02]  /*7990*/  HADD2.F32 R44, -RZ, R49.reuse.H0_H0 ;  /* 0x20000031ff2c7230 */ /* 0x100fe40000004100 */
[----:B------:R-:W-:Y:S02]  /*79a0*/  HADD2.F32 R46, -RZ, R49.H1_H1 ;  /* 0x30000031ff2e7230 */ /* 0x000fe40000004100 */
[----:B-1----:R-:W-:Y:S01]  /*79b0*/  SYNCS.ARRIVE.TRANS64.RED.A1T0 RZ, [UR5], RZ ;  /* 0x000000ffffff79a7 */ /* 0x002fe20008100405 */
[--C-:B------:R-:W-:Y:S02]  /*79c0*/  HADD2.F32 R45, -RZ, R50.reuse.H0_H0 ;  /* 0x20000032ff2d7230 */ /* 0x100fe40000004100 */
[----:B------:R-:W-:Y:S02]  /*79d0*/  HADD2.F32 R48, -RZ, R50.H1_H1 ;  /* 0x30000032ff307230 */ /* 0x000fe40000004100 */
[--C-:B------:R-:W-:Y:S02]  /*79e0*/  HADD2.F32 R47, -RZ, R51.reuse.H0_H0 ;  /* 0x20000033ff2f7230 */ /* 0x100fe40000004100 */
[----:B------:R-:W-:Y:S02]  /*79f0*/  HADD2.F32 R50, -RZ, R51.H1_H1 ;  /* 0x30000033ff327230 */ /* 0x000fe40000004100 */
[C---:B------:R-:W-:Y:S01]  /*7a00*/  FMUL R4, R33.reuse, R4 ;  /* 0x0000000421047220 */ /* 0x040fe20000400000 */
[C---:B------:R-:W-:Y:S01]  /*7a10*/  FMUL R5, R33.reuse, R5 ;  /* 0x0000000521057220 */ /* 0x040fe20000400000 */
[C---:B------:R-:W-:Y:S01]  /*7a20*/  FMUL R6, R33.reuse, R6 ;  /* 0x0000000621067220 */ /* 0x040fe20000400000 */
[----:B------:R-:W-:Y:S01]  /*7a30*/  FMUL R7, R33, R7 ;  /* 0x0000000721077220 */ /* 0x000fe20000400000 */
[C---:B------:R-:W-:Y:S01]  /*7a40*/  FFMA R4, R35.reuse, R20, R4 ;  /* 0x0000001423047223 */ /* 0x040fe20000000004 */
[C---:B------:R-:W-:Y:S01]  /*7a50*/  FFMA R5, R35.reuse, R36, R5 ;  /* 0x0000002423057223 */ /* 0x040fe20000000005 */
[C---:B------:R-:W-:Y:S01]  /*7a60*/  FFMA R6, R35.reuse, R21, R6 ;  /* 0x0000001523067223 */ /* 0x040fe20000000006 */
[----:B------:R-:W-:Y:S01]  /*7a70*/  FFMA R7, R35, R38, R7 ;  /* 0x0000002623077223 */ /* 0x000fe20000000007 */
[C---:B------:R-:W-:Y:S01]  /*7a80*/  FMUL R8, R33.reuse, R8 ;  /* 0x0000000821087220 */ /* 0x040fe20000400000 */
[----:B------:R-:W-:Y:S01]  /*7a90*/  FMUL R9, R33, R9 ;  /* 0x0000000921097220 */ /* 0x000fe20000400000 */
[----:B---3--:R-:W-:Y:S01]  /*7aa0*/  F2FP.F16.F32.PACK_AB R80, R5, R4 ;  /* 0x000000040550723e */ /* 0x008fe200000000ff */
[----:B------:R-:W-:Y:S01]  /*7ab0*/  FMUL R0, R33, R10 ;  /* 0x0000000a21007220 */ /* 0x000fe20000400000 */
[----:B------:R-:W-:Y:S01]  /*7ac0*/  F2FP.F16.F32.PACK_AB R81, R7, R6 ;  /* 0x000000060751723e */ /* 0x000fe200000000ff */
[C---:B------:R-:W-:Y:S01]  /*7ad0*/  FFMA R8, R35.reuse, R37, R8 ;  /* 0x0000002523087223 */ /* 0x040fe20000000008 */
[----:B------:R-:W-:Y:S01]  /*7ae0*/  FFMA R9, R35, R40, R9 ;  /* 0x0000002823097223 */ /* 0x000fe20000000009 */
[C---:B------:R-:W-:Y:S01]  /*7af0*/  FMUL R2, R33.reuse, R11 ;  /* 0x0000000b21027220 */ /* 0x040fe20000400000 */
[C---:B--2---:R-:W-:Y:S01]  /*7b00*/  FMUL R3, R33.reuse, R12 ;  /* 0x0000000c21037220 */ /* 0x044fe20000400000 */
[----:B------:R-:W-:Y:S01]  /*7b10*/  FMUL R10, R33, R13 ;  /* 0x0000000d210a7220 */ /* 0x000fe20000400000 */
[----:B------:R-:W-:Y:S01]  /*7b20*/  FFMA R0, R35, R39, R0 ;  /* 0x0000002723007223 */ /* 0x000fe20000000000 */
        /* <DEDUP_REMOVED lines=40> */
.L_x_128:
[----:B------:R-:W-:Y:S05]  /*7db0*/  BSYNC.RECONVERGENT B0 ;  /* 0x0000000000007941 */ /* 0x000fea0003800200 */
.L_x_127:
[----:B------:R-:W-:Y:S01]  /*7dc0*/  BAR.SYNC.DEFER_BLOCKING 0x1, 0x80 ;  /* 0x0042000000007b1d */ /* 0x000fe20000010000 */
[----:B------:R-:W-:Y:S01]  /*7dd0*/  UISETP.NE.AND UP0, UPT, UR49, -0x4, UPT ;  /* 0xfffffffc3100788c */ /* 0x000fe2000bf05270 */
[----:B------:R-:W-:Y:S08]  /*7de0*/  IADD3 R0, PT, PT, R30, 0x1, RZ ;  /* 0x000000011e007810 */ /* 0x000ff00007ffe0ff */
[----:B------:R-:W-:Y:S05]  /*7df0*/  BRA.U !UP0, `(.L_x_129) ;  /* 0x0000000108287547 */ /* 0x000fea000b800000 */
[----:B------:R-:W-:Y:S01]  /*7e00*/  ISETP.NE.AND P0, PT, R76, RZ, PT ;  /* 0x000000ff4c00720c */ /* 0x000fe20003f05270 */
[----:B------:R-:W-:Y:S01]  /*7e10*/  IMAD.U32 R3, RZ, RZ, UR51 ;  /* 0x00000033ff037e24 */ /* 0x000fe2000f8e00ff */
[----:B------:R-:W-:Y:S01]  /*7e20*/  UIADD3 UR51, UPT, UPT, UR51, 0x1, URZ ;  /* 0x0000000133337890 */ /* 0x000fe2000fffe0ff */
[----:B------:R-:W-:Y:S03]  /*7e30*/  IMAD.U32 R2, RZ, RZ, UR37 ;  /* 0x00000025ff027e24 */ /* 0x000fe6000f8e00ff */
[----:B------:R-:W-:Y:S04]  /*7e40*/  UISETP.NE.AND UP0, UPT, UR51, 0x4, UPT ;  /* 0x000000043300788c */ /* 0x000fe8000bf05270 */
[----:B------:R-:W-:Y:S03]  /*7e50*/  USEL UR51, UR51, URZ, UP0 ;  /* 0x000000ff33337287 */ /* 0x000fe60008000000 */
[----:B------:R-:W-:Y:S05]  /*7e60*/  @P0 LEA R3, R3, UR48, 0x3 ;  /* 0x0000003003030c11 */ /* 0x000fea000f8e18ff */
[----:B------:R-:W-:Y:S05]  /*7e70*/  @P0 VIADD R3, R3, 0xa0 ;  /* 0x000000a003030836 */ /* 0x000fea0000000000 */
[----:B------:R-:W-:Y:S04]  /*7e80*/  @P0 PRMT R2, R2, 0x654, R3 ;  /* 0x0000065402020816 */ /* 0x000fe80000000003 */
[----:B------:R2:W-:Y:S03]  /*7e90*/  @P0 SYNCS.ARRIVE.TRANS64.RED.A1T0 RZ, [R2+URZ], RZ ;  /* 0x000000ff02ff09a7 */ /* 0x0005e600081004ff */
.L_x_129:
[----:B------:R-:W-:Y:S01]  /*7ea0*/  ISETP.NE.AND P2, PT, R73, RZ, PT ;  /* 0x000000ff4900720c */ /* 0x000fe20003f45270 */
[----:B------:R-:W-:Y:S01]  /*7eb0*/  UIADD3 UR49, UPT, UPT, UR49, 0x4, URZ ;  /* 0x0000000431317890 */ /* 0x000fe2000fffe0ff */
[----:B------:R-:W-:Y:S01]  /*7ec0*/  ISETP.NE.AND P0, PT, R75, 0x2, PT ;  /* 0x000000024b00780c */ /* 0x000fe20003f05270 */
[----:B------:R-:W-:Y:S01]  /*7ed0*/  IMAD.IADD R20, R29, 0x1, R58 ;  /* 0x000000011d147824 */ /* 0x000fe200078e023a */
[----:B------:R-:W-:Y:S01]  /*7ee0*/  ISETP.NE.AND P1, PT, R0, 0x4, PT ;  /* 0x000000040000780c */ /* 0x000fe20003f25270 */
[----:B------:R-:W-:Y:S01]  /*7ef0*/  IMAD.IADD R21, R31, 0x1, R60 ;  /* 0x000000011f157824 */ /* 0x000fe200078e023c */
[----:B------:R-:W-:Y:S02]  /*7f00*/  SEL R3, RZ, 0x1, P0 ;  /* 0x00000001ff037807 */ /* 0x000fe40000000000 */
[----:B--2---:R-:W-:Y:S02]  /*7f10*/  SEL R2, RZ, 0x1, P1 ;  /* 0x00000001ff027807 */ /* 0x004fe40000800000 */
[----:B------:R-:W-:Y:S02]  /*7f20*/  LOP3.LUT R68, R68, R3, RZ, 0x3c, !PT ;  /* 0x0000000344447212 */ /* 0x000fe400078e3cff */
[----:B------:R-:W-:Y:S02]  /*7f30*/  LOP3.LUT R69, R69, R2, RZ, 0x3c, !PT ;  /* 0x0000000245457212 */ /* 0x000fe400078e3cff */
[----:B------:R-:W-:Y:S02]  /*7f40*/  @P2 R2UR UR36, R67 ;  /* 0x00000000432422ca */ /* 0x000fe400000e0000 */
[----:B------:R-:W-:Y:S02]  /*7f50*/  SEL R75, R75, RZ, P0 ;  /* 0x000000ff4b4b7207 */ /* 0x000fe40000000000 */
[----:B------:R-:W-:Y:S01]  /*7f60*/  SEL R30, R0, RZ, P1 ;  /* 0x000000ff001e7207 */ /* 0x000fe20000800000 */
[----:B------:R-:W-:Y:S10]  /*7f70*/  @P2 BRA `(.L_x_130) ;  /* 0xffffffd000182947 */ /* 0x000ff4000383ffff */
[----:B------:R-:W-:-:S09]  /*7f80*/  UISETP.NE.AND UP0, UPT, UR50, URZ, UPT ;  /* 0x000000ff3200728c */ /* 0x000fd2000bf05270 */
[----:B------:R-:W-:Y:S05]  /*7f90*/  BRA.U !UP0, `(.L_x_131) ;  /* 0x0000000108487547 */ /* 0x000fea000b800000 */
[----:B------:R-:W2:Y:S02]  /*7fa0*/  LDCU.64 UR4, c[0x0][0x890] ;  /* 0x00011200ff0477ac */ /* 0x000ea40008000a00 */
[----:B--2---:R-:W-:-:S04]  /*7fb0*/  UISETP.NE.U32.AND UP0, UPT, UR4, URZ, UPT ;  /* 0x000000ff0400728c */ /* 0x004fc8000bf05070 */
[----:B------:R-:W-:-:S09]  /*7fc0*/  UISETP.NE.AND.EX UP0, UPT, UR5, URZ, UPT, UP0 ;  /* 0x000000ff0500728c */ /* 0x000fd2000bf05300 */
[----:B------:R-:W-:Y:S05]  /*7fd0*/  BRA.U UP0, `(.L_x_132) ;  /* 0x00000001000c7547 */ /* 0x000fea000b800000 */
[----:B------:R-:W-:-:S13]  /*7fe0*/  FSETP.NEU.AND P0, PT, R35, RZ, PT ;  /* 0x000000ff2300720b */ /* 0x000fda0003f0d000 */
[----:B------:R-:W-:Y:S05]  /*7ff0*/  @!P0 EXIT ;  /* 0x000000000000894d */ /* 0x000fea0003800000 */
[----:B------:R-:W-:Y:S05]  /*8000*/  BRA `(.L_x_131) ;  /* 0x00000000002c7947 */ /* 0x000fea0003800000 */
.L_x_132:
[----:B------:R-:W-:Y:S01]  /*8010*/  ISETP.NE.AND P0, PT, R74, RZ, PT ;  /* 0x000000ff4a00720c */ /* 0x000fe20003f05270 */
[----:B------:R-:W-:-:S12]  /*8020*/  BSSY.RECONVERGENT B0, `(.L_x_131) ;  /* 0x0000009000007945 */ /* 0x000fd80003800200 */
[----:B------:R-:W-:Y:S05]  /*8030*/  @P0 BRA `(.L_x_133) ;  /* 0x0000000000140947 */ /* 0x000fea0003800000 */
[----:B------:R-:W2:Y:S02]  /*8040*/  LDCU.64 UR4, c[0x0][0x888] ;  /* 0x00011100ff0477ac */ /* 0x000ea40008000a00 */
[----:B--2---:R-:W-:-:S04]  /*8050*/  ISETP.NE.U32.AND P0, PT, RZ, UR4, PT ;  /* 0x00000004ff007c0c */ /* 0x004fc8000bf05070 */
[----:B------:R-:W-:-:S13]  /*8060*/  ISETP.NE.AND.EX P0, PT, RZ, UR5, PT, P0 ;  /* 0x00000005ff007c0c */ /* 0x000fda000bf05300 */
[----:B------:R-:W-:Y:S05]  /*8070*/  @!P0 EXIT ;  /* 0x000000000000894d */ /* 0x000fea0003800000 */
[----:B------:R-:W-:Y:S05]  /*8080*/  BRA `(.L_x_134) ;  /* 0x0000000000087947 */ /* 0x000fea0003800000 */
.L_x_133:
[----:B------:R-:W-:-:S13]  /*8090*/  FSETP.NEU.AND P0, PT, R35, RZ, PT ;  /* 0x000000ff2300720b */ /* 0x000fda0003f0d000 */
[----:B------:R-:W-:Y:S05]  /*80a0*/  @!P0 EXIT ;  /* 0x000000000000894d */ /* 0x000fea0003800000 */
.L_x_134:
[----:B------:R-:W-:Y:S05]  /*80b0*/  BSYNC.RECONVERGENT B0 ;  /* 0x0000000000007941 */ /* 0x000fea0003800200 */
.L_x_131:
[----:B------:R-:W-:Y:S01]  /*80c0*/  ULEA UR4, UR51, UR48, 0x3 ;  /* 0x0000003033047291 */ /* 0x000fe2000f8e18ff */
[----:B------:R-:W-:-:S04]  /*80d0*/  DEPBAR.LE SB0, 0x0 ;  /* 0x000080000000791a */ /* 0x000fc80000000000 */
[----:B------:R-:W-:-:S04]  /*80e0*/  UIADD3 UR4, UPT, UPT, UR4, 0xa0, URZ ;  /* 0x000000a004047890 */ /* 0x000fc8000fffe0ff */
[----:B------:R-:W-:-:S09]  /*80f0*/  UPRMT UR4, UR37, 0x654, UR4 ;  /* 0x0000065425047896 */ /* 0x000fd20008000004 */
[----:B------:R-:W-:Y:S01]  /*8100*/  SYNCS.ARRIVE.TRANS64.RED.A1T0 RZ, [UR4], RZ ;  /* 0x000000ffffff79a7 */ /* 0x000fe20008100404 */
[----:B------:R-:W-:Y:S05]  /*8110*/  EXIT ;  /* 0x000000000000794d */ /* 0x000fea0003800000 */
.L_x_19:
[----:B--2---:R2:W1:Y:S02]  /*8120*/  SYNCS.PHASECHK.TRANS64.TRYWAIT P0, [R3+URZ+0x140], R2 ;  /* 0x00014002030075a7 */ /* 0x00446400080011ff */
[----:B-1----:R-:W-:Y:S05]  /*8130*/  @!P0 NANOSLEEP.SYNCS 0x989680 ;  /* 0x009896800000895d */ /* 0x002fea0003900000 */
[----:B------:R-:W1:Y:S02]  /*8140*/  @!P0 SYNCS.PHASECHK.TRANS64 P0, [R3+URZ+0x140], R2 ;  /* 0x00014002030085a7 */ /* 0x000e6400080010ff */
[----:B-1----:R-:W-:Y:S05]  /*8150*/  @!P0 BRA `(.L_x_19) ;  /* 0xfffffffc00f08947 */ /* 0x002fea000383ffff */
[----:B------:R-:W-:Y:S05]  /*8160*/  BRA `(.L_x_135) ;  /* 0xffffff9400407947 */ /* 0x000fea000383ffff */
.L_x_22:
[----:B-1----:R-:W-:-:S07]  /*8170*/  MOV R2, UR33 ;  /* 0x0000002100027c02 */ /* 0x002fce0008000f00 */
.L_x_136:
[----:B-1----:R1:W2:Y:S02]  /*8180*/  SYNCS.PHASECHK.TRANS64.TRYWAIT P0, [R2+URZ+0x40], R5 ;  /* 0x00004005020075a7 */ /* 0x0022a400080011ff */
[----:B--2---:R-:W-:Y:S05]  /*8190*/  @!P0 NANOSLEEP.SYNCS 0x989680 ;  /* 0x009896800000895d */ /* 0x004fea0003900000 */
[----:B------:R-:W2:Y:S02]  /*81a0*/  @!P0 SYNCS.PHASECHK.TRANS64 P0, [R2+URZ+0x40], R5 ;  /* 0x00004005020085a7 */ /* 0x000ea400080010ff */
[----:B--2---:R-:W-:Y:S05]  /*81b0*/  @!P0 BRA `(.L_x_136) ;  /* 0xfffffffc00f08947 */ /* 0x004fea000383ffff */
[----:B------:R-:W-:Y:S05]  /*81c0*/  BRA `(.L_x_21) ;  /* 0xffffff9400907947 */ /* 0x000fea000383ffff */
.L_x_28:
[----:B-1----:R-:W-:-:S07]  /*81d0*/  MOV R2, UR17 ;  /* 0x0000001100027c02 */ /* 0x002fce0008000f00 */
.L_x_137:
[----:B-1----:R1:W2:Y:S02]  /*81e0*/  SYNCS.PHASECHK.TRANS64.TRYWAIT P0, [R2+URZ+0x40], R5 ;  /* 0x00004005020075a7 */ /* 0x0022a400080011ff */
[----:B--2---:R-:W-:Y:S05]  /*81f0*/  @!P0 NANOSLEEP.SYNCS 0x989680 ;  /* 0x009896800000895d */ /* 0x004fea0003900000 */
[----:B------:R-:W2:Y:S02]  /*8200*/  @!P0 SYNCS.PHASECHK.TRANS64 P0, [R2+URZ+0x40], R5 ;  /* 0x00004005020085a7 */ /* 0x000ea400080010ff */
[----:B--2---:R-:W-:Y:S05]  /*8210*/  @!P0 BRA `(.L_x_137) ;  /* 0xfffffffc00f08947 */ /* 0x004fea000383ffff */
[----:B------:R-:W-:Y:S05]  /*8220*/  BRA `(.L_x_27) ;  /* 0xffffff9800387947 */ /* 0x000fea000383ffff */
.L_x_32:
[----:B-1----:R1:W2:Y:S02]  /*8230*/  SYNCS.PHASECHK.TRANS64.TRYWAIT P0, [R2+URZ+0xd0], R3 ;  /* 0x0000d003020075a7 */ /* 0x0022a400080011ff */
[----:B--2---:R-:W-:Y:S05]  /*8240*/  @!P0 NANOSLEEP.SYNCS 0x989680 ;  /* 0x009896800000895d */ /* 0x004fea0003900000 */
[----:B------:R-:W2:Y:S02]  /*8250*/  @!P0 SYNCS.PHASECHK.TRANS64 P0, [R2+URZ+0xd0], R3 ;  /* 0x0000d003020085a7 */ /* 0x000ea400080010ff */
[----:B--2---:R-:W-:Y:S05]  /*8260*/  @!P0 BRA `(.L_x_32) ;  /* 0xfffffffc00f08947 */ /* 0x004fea000383ffff */
[----:B------:R-:W-:Y:S05]  /*8270*/  BRA `(.L_x_138) ;  /* 0xffffff9800c87947 */ /* 0x000fea000383ffff */
.L_x_36:
[----:B----4-:R-:W-:-:S07]  /*8280*/  MOV R0, UR5 ;  /* 0x0000000500007c02 */ /* 0x010fce0008000f00 */
.L_x_139:
[----:B-1----:R1:W2:Y:S02]  /*8290*/  SYNCS.PHASECHK.TRANS64.TRYWAIT P0, [R0+URZ], R3 ;  /* 0x00000003000075a7 */ /* 0x0022a400080011ff */
[----:B--2---:R-:W-:Y:S05]  /*82a0*/  @!P0 NANOSLEEP.SYNCS 0x989680 ;  /* 0x009896800000895d */ /* 0x004fea0003900000 */
[----:B------:R-:W2:Y:S02]  /*82b0*/  @!P0 SYNCS.PHASECHK.TRANS64 P0, [R0+URZ], R3 ;  /* 0x00000003000085a7 */ /* 0x000ea400080010ff */
[----:B--2---:R-:W-:Y:S05]  /*82c0*/  @!P0 BRA `(.L_x_139) ;  /* 0xfffffffc00f08947 */ /* 0x004fea000383ffff */
[----:B------:R-:W-:Y:S05]  /*82d0*/  BRA `(.L_x_140) ;  /* 0xffffffa000387947 */ /* 0x000fea000383ffff */
.L_x_37:
[----:B----4-:R-:W-:-:S07]  /*82e0*/  MOV R0, UR5 ;  /* 0x0000000500007c02 */ /* 0x010fce0008000f00 */
.L_x_141:
[----:B-1----:R1:W2:Y:S02]  /*82f0*/  SYNCS.PHASECHK.TRANS64.TRYWAIT P0, [R0+URZ], R3 ;  /* 0x00000003000075a7 */ /* 0x0022a400080011ff */
[----:B--2---:R-:W-:Y:S05]  /*8300*/  @!P0 NANOSLEEP.SYNCS 0x989680 ;  /* 0x009896800000895d */ /* 0x004fea0003900000 */
[----:B------:R-:W2:Y:S02]  /*8310*/  @!P0 SYNCS.PHASECHK.TRANS64 P0, [R0+URZ], R3 ;  /* 0x00000003000085a7 */ /* 0x000ea400080010ff */
[----:B--2---:R-:W-:Y:S05]  /*8320*/  @!P0 BRA `(.L_x_141) ;  /* 0xfffffffc00f08947 */ /* 0x004fea000383ffff */
[----:B------:R-:W-:Y:S05]  /*8330*/  BRA `(.L_x_142) ;  /* 0xffffffa000447947 */ /* 0x000fea000383ffff */
.L_x_38:
[----:B----4-:R-:W-:-:S07]  /*8340*/  MOV R0, UR5 ;  /* 0x0000000500007c02 */ /* 0x010fce0008000f00 */
.L_x_143:
[----:B-1----:R1:W2:Y:S02]  /*8350*/  SYNCS.PHASECHK.TRANS64.TRYWAIT P0, [R0+URZ], R3 ;  /* 0x00000003000075a7 */ /* 0x0022a400080011ff */
[----:B--2---:R-:W-:Y:S05]  /*8360*/  @!P0 NANOSLEEP.SYNCS 0x989680 ;  /* 0x009896800000895d */ /* 0x004fea0003900000 */
[----:B------:R-:W2:Y:S02]  /*8370*/  @!P0 SYNCS.PHASECHK.TRANS64 P0, [R0+URZ], R3 ;  /* 0x00000003000085a7 */ /* 0x000ea400080010ff */
[----:B--2---:R-:W-:Y:S05]  /*8380*/  @!P0 BRA `(.L_x_143) ;  /* 0xfffffffc00f08947 */ /* 0x004fea000383ffff */
[----:B------:R-:W-:Y:S05]  /*8390*/  BRA `(.L_x_144) ;  /* 0xffffffa000507947 */ /* 0x000fea000383ffff */
.L_x_39:
[----:B----4-:R-:W-:-:S07]  /*83a0*/  MOV R0, UR5 ;  /* 0x0000000500007c02 */ /* 0x010fce0008000f00 */
.L_x_145:
[----:B-1----:R1:W2:Y:S02]  /*83b0*/  SYNCS.PHASECHK.TRANS64.TRYWAIT P0, [R0+URZ], R3 ;  /* 0x00000003000075a7 */ /* 0x0022a400080011ff */
[----:B--2---:R-:W-:Y:S05]  /*83c0*/  @!P0 NANOSLEEP.SYNCS 0x989680 ;  /* 0x009896800000895d */ /* 0x004fea0003900000 */
[----:B------:R-:W2:Y:S02]  /*83d0*/  @!P0 SYNCS.PHASECHK.TRANS64 P0, [R0+URZ], R3 ;  /* 0x00000003000085a7 */ /* 0x000ea400080010ff */
[----:B--2---:R-:W-:Y:S05]  /*83e0*/  @!P0 BRA `(.L_x_145) ;  /* 0xfffffffc00f08947 */ /* 0x004fea000383ffff */
[----:B------:R-:W-:Y:S05]  /*83f0*/  BRA `(.L_x_146) ;  /* 0xffffffa0005c7947 */ /* 0x000fea000383ffff */
.L_x_40:
[----:B----4-:R-:W-:-:S07]  /*8400*/  MOV R0, UR5 ;  /* 0x0000000500007c02 */ /* 0x010fce0008000f00 */
.L_x_147:
[----:B-1----:R1:W2:Y:S02]  /*8410*/  SYNCS.PHASECHK.TRANS64.TRYWAIT P0, [R0+URZ], R3 ;  /* 0x00000003000075a7 */ /* 0x0022a400080011ff */
[----:B--2---:R-:W-:Y:S05]  /*8420*/  @!P0 NANOSLEEP.SYNCS 0x989680 ;  /* 0x009896800000895d */ /* 0x004fea0003900000 */
[----:B------:R-:W2:Y:S02]  /*8430*/  @!P0 SYNCS.PHASECHK.TRANS64 P0, [R0+URZ], R3 ;  /* 0x00000003000085a7 */ /* 0x000ea400080010ff */
[----:B--2---:R-:W-:Y:S05]  /*8440*/  @!P0 BRA `(.L_x_147) ;  /* 0xfffffffc00f08947 */ /* 0x004fea000383ffff */
[----:B------:R-:W-:Y:S05]  /*8450*/  BRA `(.L_x_148) ;  /* 0xffffffa000687947 */ /* 0x000fea000383ffff */
.L_x_41:
[----:B----4-:R-:W-:-:S07]  /*8460*/  MOV R0, UR5 ;  /* 0x0000000500007c02 */ /* 0x010fce0008000f00 */
.L_x_149:
[----:B-1----:R1:W2:Y:S02]  /*8470*/  SYNCS.PHASECHK.TRANS64.TRYWAIT P0, [R0+URZ], R3 ;  /* 0x00000003000075a7 */ /* 0x0022a400080011ff */
[----:B--2---:R-:W-:Y:S05]  /*8480*/  @!P0 NANOSLEEP.SYNCS 0x989680 ;  /* 0x009896800000895d */ /* 0x004fea0003900000 */
[----:B------:R-:W2:Y:S02]  /*8490*/  @!P0 SYNCS.PHASECHK.TRANS64 P0, [R0+URZ], R3 ;  /* 0x00000003000085a7 */ /* 0x000ea400080010ff */
[----:B--2---:R-:W-:Y:S05]  /*84a0*/  @!P0 BRA `(.L_x_149) ;  /* 0xfffffffc00f08947 */ /* 0x004fea000383ffff */
[----:B------:R-:W-:Y:S05]  /*84b0*/  BRA `(.L_x_150) ;  /* 0xffffffa000747947 */ /* 0x000fea000383ffff */
.L_x_42:
[----:B----4-:R-:W-:-:S07]  /*84c0*/  MOV R0, UR5 ;  /* 0x0000000500007c02 */ /* 0x010fce0008000f00 */
.L_x_151:
[----:B-1----:R1:W2:Y:S02]  /*84d0*/  SYNCS.PHASECHK.TRANS64.TRYWAIT P0, [R0+URZ], R3 ;  /* 0x00000003000075a7 */ /* 0x0022a400080011ff */
[----:B--2---:R-:W-:Y:S05]  /*84e0*/  @!P0 NANOSLEEP.SYNCS 0x989680 ;  /* 0x009896800000895d */ /* 0x004fea0003900000 */
[----:B------:R-:W2:Y:S02]  /*84f0*/  @!P0 SYNCS.PHASECHK.TRANS64 P0, [R0+URZ], R3 ;  /* 0x00000003000085a7 */ /* 0x000ea400080010ff */
[----:B--2---:R-:W-:Y:S05]  /*8500*/  @!P0 BRA `(.L_x_151) ;  /* 0xfffffffc00f08947 */ /* 0x004fea000383ffff */
[----:B------:R-:W-:Y:S05]  /*8510*/  BRA `(.L_x_152) ;  /* 0xffffffa000807947 */ /* 0x000fea000383ffff */
.L_x_45:
[----:B-1----:R1:W2:Y:S02]  /*8520*/  SYNCS.PHASECHK.TRANS64.TRYWAIT P0, [R0+URZ+0x130], R5 ;  /* 0x00013005000075a7 */ /* 0x0022a400080011ff */
[----:B--2---:R-:W-:Y:S05]  /*8530*/  @!P0 NANOSLEEP.SYNCS 0x989680 ;  /* 0x009896800000895d */ /* 0x004fea0003900000 */
[----:B------:R-:W2:Y:S02]  /*8540*/  @!P0 SYNCS.PHASECHK.TRANS64 P0, [R0+URZ+0x130], R5 ;  /* 0x00013005000085a7 */ /* 0x000ea400080010ff */
[----:B--2---:R-:W-:Y:S05]  /*8550*/  @!P0 BRA `(.L_x_45) ;  /* 0xfffffffc00f08947 */ /* 0x004fea000383ffff */
[----:B------:R-:W-:Y:S05]  /*8560*/  BRA `(.L_x_153) ;  /* 0xffffffa000dc7947 */ /* 0x000fea000383ffff */
.L_x_46:
[----:B------:R-:W-:-:S07]  /*8570*/  MOV R0, UR5 ;  /* 0x0000000500007c02 */ /* 0x000fce0008000f00 */
.L_x_154:
[----:B-1----:R1:W2:Y:S02]  /*8580*/  SYNCS.PHASECHK.TRANS64.TRYWAIT P0, [R0+URZ+0xe0], R5 ;  /* 0x0000e005000075a7 */ /* 0x0022a400080011ff */
[----:B--2---:R-:W-:Y:S05]  /*8590*/  @!P0 NANOSLEEP.SYNCS 0x989680 ;  /* 0x009896800000895d */ /* 0x004fea0003900000 */
[----:B------:R-:W2:Y:S02]  /*85a0*/  @!P0 SYNCS.PHASECHK.TRANS64 P0, [R0+URZ+0xe0], R5 ;  /* 0x0000e005000085a7 */ /* 0x000ea400080010ff */
[----:B--2---:R-:W-:Y:S05]  /*85b0*/  @!P0 BRA `(.L_x_154) ;  /* 0xfffffffc00f08947 */ /* 0x004fea000383ffff */
[----:B------:R-:W-:Y:S05]  /*85c0*/  BRA `(.L_x_155) ;  /* 0xffffffa000ec7947 */ /* 0x000fea000383ffff */
.L_x_47:
[----:B-1----:R1:W2:Y:S02]  /*85d0*/  SYNCS.PHASECHK.TRANS64.TRYWAIT P1, [R0+URZ+0xd0], R5 ;  /* 0x0000d005000075a7 */ /* 0x0022a400080211ff */
[----:B--2---:R-:W-:Y:S05]  /*85e0*/  @!P1 NANOSLEEP.SYNCS 0x989680 ;  /* 0x009896800000995d */ /* 0x004fea0003900000 */
[----:B------:R-:W2:Y:S02]  /*85f0*/  @!P1 SYNCS.PHASECHK.TRANS64 P1, [R0+URZ+0xd0], R5 ;  /* 0x0000d005000095a7 */ /* 0x000ea400080210ff */
[----:B--2---:R-:W-:Y:S05]  /*8600*/  @!P1 BRA `(.L_x_47) ;  /* 0xfffffffc00f09947 */ /* 0x004fea000383ffff */
[----:B------:R-:W-:Y:S05]  /*8610*/  BRA `(.L_x_156) ;  /* 0xffffffa4001c7947 */ /* 0x000fea000383ffff */
.L_x_50:
[----:B------:R-:W-:-:S07]  /*8620*/  MOV R0, UR5 ;  /* 0x0000000500007c02 */ /* 0x000fce0008000f00 */
.L_x_157:
[----:B-1----:R1:W2:Y:S02]  /*8630*/  SYNCS.PHASECHK.TRANS64.TRYWAIT P0, [R0+URZ+0xe0], R3 ;  /* 0x0000e003000075a7 */ /* 0x0022a400080011ff */
[----:B--2---:R-:W-:Y:S05]  /*8640*/  @!P0 NANOSLEEP.SYNCS 0x989680 ;  /* 0x009896800000895d */ /* 0x004fea0003900000 */
[----:B------:R-:W2:Y:S02]  /*8650*/  @!P0 SYNCS.PHASECHK.TRANS64 P0, [R0+URZ+0xe0], R3 ;  /* 0x0000e003000085a7 */ /* 0x000ea400080010ff */
[----:B--2---:R-:W-:Y:S05]  /*8660*/  @!P0 BRA `(.L_x_157) ;  /* 0xfffffffc00f08947 */ /* 0x004fea000383ffff */
[----:B------:R-:W-:Y:S05]  /*8670*/  BRA `(.L_x_49) ;  /* 0xffffffa400707947 */ /* 0x000fea000383ffff */
.L_x_57:
[----:B-1----:R1:W2:Y:S02]  /*8680*/  SYNCS.PHASECHK.TRANS64.TRYWAIT P1, [R0+URZ+0xd0], R5 ;  /* 0x0000d005000075a7 */ /* 0x0022a400080211ff */
[----:B--2---:R-:W-:Y:S05]  /*8690*/  @!P1 NANOSLEEP.SYNCS 0x989680 ;  /* 0x009896800000995d */ /* 0x004fea0003900000 */
[----:B------:R-:W2:Y:S02]  /*86a0*/  @!P1 SYNCS.PHASECHK.TRANS64 P1, [R0+URZ+0xd0], R5 ;  /* 0x0000d005000095a7 */ /* 0x000ea400080210ff */
[----:B--2---:R-:W-:Y:S05]  /*86b0*/  @!P1 BRA `(.L_x_57) ;  /* 0xfffffffc00f09947 */ /* 0x004fea000383ffff */
[----:B------:R-:W-:Y:S05]  /*86c0*/  BRA `(.L_x_158) ;  /* 0xffffffa800e07947 */ /* 0x000fea000383ffff */
.L_x_58:
[----:B------:R-:W-:-:S07]  /*86d0*/  MOV R3, UR7 ;  /* 0x0000000700037c02 */ /* 0x000fce0008000f00 */
.L_x_159:
[----:B-1----:R1:W2:Y:S02]  /*86e0*/  SYNCS.PHASECHK.TRANS64.TRYWAIT P0, [R3+URZ+0x110], R0 ;  /* 0x00011000030075a7 */ /* 0x0022a400080011ff */
[----:B--2---:R-:W-:Y:S05]  /*86f0*/  @!P0 NANOSLEEP.SYNCS 0x989680 ;  /* 0x009896800000895d */ /* 0x004fea0003900000 */
[----:B------:R-:W2:Y:S02]  /*8700*/  @!P0 SYNCS.PHASECHK.TRANS64 P0, [R3+URZ+0x110], R0 ;  /* 0x00011000030085a7 */ /* 0x000ea400080010ff */
[----:B--2---:R-:W-:Y:S05]  /*8710*/  @!P0 BRA `(.L_x_159) ;  /* 0xfffffffc00f08947 */ /* 0x004fea000383ffff */
[----:B------:R-:W-:Y:S05]  /*8720*/  BRA `(.L_x_160) ;  /* 0xffffffac00307947 */ /* 0x000fea000383ffff */
.L_x_61:
[----:B------:R-:W-:Y:S07]  /*8730*/  MOV R0, UR6 ;  /* 0x0000000600007c02 */ /* 0x000fee0008000f00 */
.L_x_161:
[----:B-1----:R1:W2:Y:S02]  /*8740*/  SYNCS.PHASECHK.TRANS64.TRYWAIT P0, [R0+URZ], R3 ;  /* 0x00000003000075a7 */ /* 0x0022a400080011ff */
[----:B--2---:R-:W-:Y:S05]  /*8750*/  @!P0 NANOSLEEP.SYNCS 0x989680 ;  /* 0x009896800000895d */ /* 0x004fea0003900000 */
[----:B------:R-:W2:Y:S02]  /*8760*/  @!P0 SYNCS.PHASECHK.TRANS64 P0, [R0+URZ], R3 ;  /* 0x00000003000085a7 */ /* 0x000ea400080010ff */
[----:B--2---:R-:W-:Y:S05]  /*8770*/  @!P0 BRA `(.L_x_161) ;  /* 0xfffffffc00f08947 */ /* 0x004fea000383ffff */
[----:B------:R-:W-:Y:S05]  /*8780*/  BRA `(.L_x_60) ;  /* 0xffffffac004c7947 */ /* 0x000fea000383ffff */
.L_x_64:
[----:B------:R-:W-:-:S07]  /*8790*/  MOV R0, UR6 ;  /* 0x0000000600007c02 */ /* 0x000fce0008000f00 */
.L_x_162:
[----:B--2---:R2:W4:Y:S02]  /*87a0*/  SYNCS.PHASECHK.TRANS64.TRYWAIT P0, [R0+URZ], R3 ;  /* 0x00000003000075a7 */ /* 0x00452400080011ff */
[----:B----4-:R-:W-:Y:S05]  /*87b0*/  @!P0 NANOSLEEP.SYNCS 0x989680 ;  /* 0x009896800000895d */ /* 0x010fea0003900000 */
[----:B------:R-:W4:Y:S02]  /*87c0*/  @!P0 SYNCS.PHASECHK.TRANS64 P0, [R0+URZ], R3 ;  /* 0x00000003000085a7 */ /* 0x000f2400080010ff */
[----:B----4-:R-:W-:Y:S05]  /*87d0*/  @!P0 BRA `(.L_x_162) ;  /* 0xfffffffc00f08947 */ /* 0x010fea000383ffff */
[----:B------:R-:W-:Y:S05]  /*87e0*/  BRA `(.L_x_163) ;  /* 0xffffffb000287947 */ /* 0x000fea000383ffff */
.L_x_65:
[----:B------:R-:W-:-:S07]  /*87f0*/  MOV R0, UR6 ;  /* 0x0000000600007c02 */ /* 0x000fce0008000f00 */
.L_x_164:
[----:B-1----:R1:W2:Y:S02]  /*8800*/  SYNCS.PHASECHK.TRANS64.TRYWAIT P0, [R0+URZ], R3 ;  /* 0x00000003000075a7 */ /* 0x0022a400080011ff */
[----:B--2---:R-:W-:Y:S05]  /*8810*/  @!P0 NANOSLEEP.SYNCS 0x989680 ;  /* 0x009896800000895d */ /* 0x004fea0003900000 */
[----:B------:R-:W2:Y:S02]  /*8820*/  @!P0 SYNCS.PHASECHK.TRANS64 P0, [R0+URZ], R3 ;  /* 0x00000003000085a7 */ /* 0x000ea400080010ff */
[----:B--2---:R-:W-:Y:S05]  /*8830*/  @!P0 BRA `(.L_x_164) ;  /* 0xfffffffc00f08947 */ /* 0x004fea000383ffff */
[----:B------:R-:W-:Y:S05]  /*8840*/  BRA `(.L_x_165) ;  /* 0xffffffb000347947 */ /* 0x000fea000383ffff */
.L_x_66:
[----:B------:R-:W-:-:S07]  /*8850*/  MOV R0, UR6 ;  /* 0x0000000600007c02 */ /* 0x000fce0008000f00 */
.L_x_166:
[----:B-1----:R1:W2:Y:S02]  /*8860*/  SYNCS.PHASECHK.TRANS64.TRYWAIT P0, [R0+URZ], R3 ;  /* 0x00000003000075a7 */ /* 0x0022a400080011ff */
[----:B--2---:R-:W-:Y:S05]  /*8870*/  @!P0 NANOSLEEP.SYNCS 0x989680 ;  /* 0x009896800000895d */ /* 0x004fea0003900000 */
[----:B------:R-:W2:Y:S02]  /*8880*/  @!P0 SYNCS.PHASECHK.TRANS64 P0, [R0+URZ], R3 ;  /* 0x00000003000085a7 */ /* 0x000ea400080010ff */
[----:B--2---:R-:W-:Y:S05]  /*8890*/  @!P0 BRA `(.L_x_166) ;  /* 0xfffffffc00f08947 */ /* 0x004fea000383ffff */
[----:B------:R-:W-:Y:S05]  /*88a0*/  BRA `(.L_x_167) ;  /* 0xffffffb000407947 */ /* 0x000fea000383ffff */
.L_x_67:
[----:B------:R-:W-:-:S07]  /*88b0*/  MOV R0, UR7 ;  /* 0x0000000700007c02 */ /* 0x000fce0008000f00 */
.L_x_168:
[----:B-1----:R1:W2:Y:S02]  /*88c0*/  SYNCS.PHASECHK.TRANS64.TRYWAIT P0, [R0+URZ], R3 ;  /* 0x00000003000075a7 */ /* 0x0022a400080011ff */
[----:B--2---:R-:W-:Y:S05]  /*88d0*/  @!P0 NANOSLEEP.SYNCS 0x989680 ;  /* 0x009896800000895d */ /* 0x004fea0003900000 */
[----:B------:R-:W2:Y:S02]  /*88e0*/  @!P0 SYNCS.PHASECHK.TRANS64 P0, [R0+URZ], R3 ;  /* 0x00000003000085a7 */ /* 0x000ea400080010ff */
[----:B--2---:R-:W-:Y:S05]  /*88f0*/  @!P0 BRA `(.L_x_168) ;  /* 0xfffffffc00f08947 */ /* 0x004fea000383ffff */
[----:B------:R-:W-:Y:S05]  /*8900*/  BRA `(.L_x_169) ;  /* 0xffffffb0004c7947 */ /* 0x000fea000383ffff */
.L_x_72:
[----:B--2---:R2:W3:Y:S02]  /*8910*/  SYNCS.PHASECHK.TRANS64.TRYWAIT P0, [R0+URZ+0xd0], R3 ;  /* 0x0000d003000075a7 */ /* 0x0044e400080011ff */
[----:B---3--:R-:W-:Y:S05]  /*8920*/  @!P0 NANOSLEEP.SYNCS 0x989680 ;  /* 0x009896800000895d */ /* 0x008fea0003900000 */
[----:B------:R-:W3:Y:S02]  /*8930*/  @!P0 SYNCS.PHASECHK.TRANS64 P0, [R0+URZ+0xd0], R3 ;  /* 0x0000d003000085a7 */ /* 0x000ee400080010ff */
[----:B---3--:R-:W-:Y:S05]  /*8940*/  @!P0 BRA `(.L_x_72) ;  /* 0xfffffffc00f08947 */ /* 0x008fea000383ffff */
[----:B------:R-:W-:Y:S05]  /*8950*/  BRA `(.L_x_170) ;  /* 0xffffffb400587947 */ /* 0x000fea000383ffff */
.L_x_75:
[----:B------:R-:W-:Y:S07]  /*8960*/  MOV R0, UR7 ;  /* 0x0000000700007c02 */ /* 0x000fee0008000f00 */
.L_x_171:
[----:B--2---:R2:W3:Y:S02]  /*8970*/  SYNCS.PHASECHK.TRANS64.TRYWAIT P0, [R0+URZ+0xc8], R3 ;  /* 0x0000c803000075a7 */ /* 0x0044e400080011ff */
[----:B---3--:R-:W-:Y:S05]  /*8980*/  @!P0 NANOSLEEP.SYNCS 0x989680 ;  /* 0x009896800000895d */ /* 0x008fea0003900000 */
[----:B------:R-:W3:Y:S02]  /*8990*/  @!P0 SYNCS.PHASECHK.TRANS64 P0, [R0+URZ+0xc8], R3 ;  /* 0x0000c803000085a7 */ /* 0x000ee400080010ff */
[----:B---3--:R-:W-:Y:S05]  /*89a0*/  @!P0 BRA `(.L_x_171) ;  /* 0xfffffffc00f08947 */ /* 0x008fea000383ffff */
[----:B------:R-:W-:Y:S05]  /*89b0*/  BRA `(.L_x_74) ;  /* 0xffffffb800387947 */ /* 0x000fea000383ffff */
.L_x_78:
[----:B------:R-:W-:Y:S07]  /*89c0*/  MOV R3, UR7 ;  /* 0x0000000700037c02 */ /* 0x000fee0008000f00 */
.L_x_172:
[----:B-1----:R1:W2:Y:S02]  /*89d0*/  SYNCS.PHASECHK.TRANS64.TRYWAIT P0, [R3+URZ+0xa0], R12 ;  /* 0x0000a00c030075a7 */ /* 0x0022a400080011ff */
[----:B--2---:R-:W-:Y:S05]  /*89e0*/  @!P0 NANOSLEEP.SYNCS 0x989680 ;  /* 0x009896800000895d */ /* 0x004fea0003900000 */
[----:B------:R-:W2:Y:S02]  /*89f0*/  @!P0 SYNCS.PHASECHK.TRANS64 P0, [R3+URZ+0xa0], R12 ;  /* 0x0000a00c030085a7 */ /* 0x000ea400080010ff */
[----:B--2---:R-:W-:Y:S05]  /*8a00*/  @!P0 BRA `(.L_x_172) ;  /* 0xfffffffc00f08947 */ /* 0x004fea000383ffff */
[----:B------:R-:W-:Y:S05]  /*8a10*/  BRA `(.L_x_173) ;  /* 0xffffffb800b07947 */ /* 0x000fea000383ffff */
.L_x_79:
[----:B-1----:R-:W-:Y:S07]  /*8a20*/  MOV R3, UR7 ;  /* 0x0000000700037c02 */ /* 0x002fee0008000f00 */
.L_x_174:
[----:B-1----:R1:W2:Y:S02]  /*8a30*/  SYNCS.PHASECHK.TRANS64.TRYWAIT P0, [R3+URZ+0xa8], R12 ;  /* 0x0000a80c030075a7 */ /* 0x0022a400080011ff */
[----:B--2---:R-:W-:Y:S05]  /*8a40*/  @!P0 NANOSLEEP.SYNCS 0x989680 ;  /* 0x009896800000895d */ /* 0x004fea0003900000 */
[----:B------:R-:W2:Y:S02]  /*8a50*/  @!P0 SYNCS.PHASECHK.TRANS64 P0, [R3+URZ+0xa8], R12 ;  /* 0x0000a80c030085a7 */ /* 0x000ea400080010ff */
[----:B--2---:R-:W-:Y:S05]  /*8a60*/  @!P0 BRA `(.L_x_174) ;  /* 0xfffffffc00f08947 */ /* 0x004fea000383ffff */
[----:B------:R-:W-:Y:S05]  /*8a70*/  BRA `(.L_x_175) ;  /* 0xffffffb800ec7947 */ /* 0x000fea000383ffff */
.L_x_80:
[----:B-1----:R-:W-:Y:S07]  /*8a80*/  MOV R3, UR7 ;  /* 0x0000000700037c02 */ /* 0x002fee0008000f00 */
.L_x_176:
[----:B-1----:R1:W2:Y:S02]  /*8a90*/  SYNCS.PHASECHK.TRANS64.TRYWAIT P0, [R3+URZ+0xb0], R12 ;  /* 0x0000b00c030075a7 */ /* 0x0022a400080011ff */
[----:B--2---:R-:W-:Y:S05]  /*8aa0*/  @!P0 NANOSLEEP.SYNCS 0x989680 ;  /* 0x009896800000895d */ /* 0x004fea0003900000 */
[----:B------:R-:W2:Y:S02]  /*8ab0*/  @!P0 SYNCS.PHASECHK.TRANS64 P0, [R3+URZ+0xb0], R12 ;  /* 0x0000b00c030085a7 */ /* 0x000ea400080010ff */
[----:B--2---:R-:W-:Y:S05]  /*8ac0*/  @!P0 BRA `(.L_x_176) ;  /* 0xfffffffc00f08947 */ /* 0x004fea000383ffff */
[----:B------:R-:W-:Y:S05]  /*8ad0*/  BRA `(.L_x_177) ;  /* 0xffffffbc00347947 */ /* 0x000fea000383ffff */
.L_x_81:
[----:B------:R-:W-:Y:S07]  /*8ae0*/  MOV R3, UR7 ;  /* 0x0000000700037c02 */ /* 0x000fee0008000f00 */
.L_x_178:
[----:B-1----:R1:W2:Y:S02]  /*8af0*/  SYNCS.PHASECHK.TRANS64.TRYWAIT P0, [R3+URZ+0xb8], R12 ;  /* 0x0000b80c030075a7 */ /* 0x0022a400080011ff */
[----:B--2---:R-:W-:Y:S05]  /*8b00*/  @!P0 NANOSLEEP.SYNCS 0x989680 ;  /* 0x009896800000895d */ /* 0x004fea0003900000 */
[----:B------:R-:W2:Y:S02]  /*8b10*/  @!P0 SYNCS.PHASECHK.TRANS64 P0, [R3+URZ+0xb8], R12 ;  /* 0x0000b80c030085a7 */ /* 0x000ea400080010ff */
[----:B--2---:R-:W-:Y:S05]  /*8b20*/  @!P0 BRA `(.L_x_178) ;  /* 0xfffffffc00f08947 */ /* 0x004fea000383ffff */
[----:B------:R-:W-:Y:S05]  /*8b30*/  BRA `(.L_x_179) ;  /* 0xffffffbc00bc7947 */ /* 0x000fea000383ffff */
.L_x_83:
[----:B------:R-:W-:-:S07]  /*8b40*/  MOV R0, UR7 ;  /* 0x0000000700007c02 */ /* 0x000fce0008000f00 */
.L_x_180:
[----:B-1----:R1:W3:Y:S02]  /*8b50*/  SYNCS.PHASECHK.TRANS64.TRYWAIT P0, [R0+URZ+0xa0], R3 ;  /* 0x0000a003000075a7 */ /* 0x0022e400080011ff */
[----:B---3--:R-:W-:Y:S05]  /*8b60*/  @!P0 NANOSLEEP.SYNCS 0x989680 ;  /* 0x009896800000895d */ /* 0x008fea0003900000 */
[----:B------:R-:W3:Y:S02]  /*8b70*/  @!P0 SYNCS.PHASECHK.TRANS64 P0, [R0+URZ+0xa0], R3 ;  /* 0x0000a003000085a7 */ /* 0x000ee400080010ff */
[----:B---3--:R-:W-:Y:S05]  /*8b80*/  @!P0 BRA `(.L_x_180) ;  /* 0xfffffffc00f08947 */ /* 0x008fea000383ffff */
[----:B------:R-:W-:Y:S05]  /*8b90*/  BRA `(.L_x_181) ;  /* 0xffffffc0002c7947 */ /* 0x000fea000383ffff */
.L_x_84:
[----:B-1----:R-:W-:-:S07]  /*8ba0*/  MOV R0, UR7 ;  /* 0x0000000700007c02 */ /* 0x002fce0008000f00 */
.L_x_182:
[----:B-1----:R1:W3:Y:S02]  /*8bb0*/  SYNCS.PHASECHK.TRANS64.TRYWAIT P0, [R0+URZ+0xa8], R3 ;  /* 0x0000a803000075a7 */ /* 0x0022e400080011ff */
[----:B---3--:R-:W-:Y:S05]  /*8bc0*/  @!P0 NANOSLEEP.SYNCS 0x989680 ;  /* 0x009896800000895d */ /* 0x008fea0003900000 */
[----:B------:R-:W3:Y:S02]  /*8bd0*/  @!P0 SYNCS.PHASECHK.TRANS64 P0, [R0+URZ+0xa8], R3 ;  /* 0x0000a803000085a7 */ /* 0x000ee400080010ff */
[----:B---3--:R-:W-:Y:S05]  /*8be0*/  @!P0 BRA `(.L_x_182) ;  /* 0xfffffffc00f08947 */ /* 0x008fea000383ffff */
[----:B------:R-:W-:Y:S05]  /*8bf0*/  BRA `(.L_x_183) ;  /* 0xffffffc0001c7947 */ /* 0x000fea000383ffff */
.L_x_85:
[----:B-1----:R-:W-:-:S07]  /*8c00*/  MOV R0, UR7 ;  /* 0x0000000700007c02 */ /* 0x002fce0008000f00 */
.L_x_184:
[----:B-1----:R1:W3:Y:S02]  /*8c10*/  SYNCS.PHASECHK.TRANS64.TRYWAIT P0, [R0+URZ+0xb0], R3 ;  /* 0x0000b003000075a7 */ /* 0x0022e400080011ff */
[----:B---3--:R-:W-:Y:S05]  /*8c20*/  @!P0 NANOSLEEP.SYNCS 0x989680 ;  /* 0x009896800000895d */ /* 0x008fea0003900000 */
[----:B------:R-:W3:Y:S02]  /*8c30*/  @!P0 SYNCS.PHASECHK.TRANS64 P0, [R0+URZ+0xb0], R3 ;  /* 0x0000b003000085a7 */ /* 0x000ee400080010ff */
[----:B---3--:R-:W-:Y:S05]  /*8c40*/  @!P0 BRA `(.L_x_184) ;  /* 0xfffffffc00f08947 */ /* 0x008fea000383ffff */
[----:B------:R-:W-:Y:S05]  /*8c50*/  BRA `(.L_x_185) ;  /* 0xffffffc0000c7947 */ /* 0x000fea000383ffff */
.L_x_87:
[----:B--2---:R2:W4:Y:S02]  /*8c60*/  SYNCS.PHASECHK.TRANS64.TRYWAIT P0, [R0+URZ+0xd0], R3 ;  /* 0x0000d003000075a7 */ /* 0x00452400080011ff */
[----:B----4-:R-:W-:Y:S05]  /*8c70*/  @!P0 NANOSLEEP.SYNCS 0x989680 ;  /* 0x009896800000895d */ /* 0x010fea0003900000 */
[----:B------:R-:W4:Y:S02]  /*8c80*/  @!P0 SYNCS.PHASECHK.TRANS64 P0, [R0+URZ+0xd0], R3 ;  /* 0x0000d003000085a7 */ /* 0x000f2400080010ff */
[----:B----4-:R-:W-:Y:S05]  /*8c90*/  @!P0 BRA `(.L_x_87) ;  /* 0xfffffffc00f08947 */ /* 0x010fea000383ffff */
[----:B------:R-:W-:Y:S05]  /*8ca0*/  BRA `(.L_x_186) ;  /* 0xffffffc000e07947 */ /* 0x000fea000383ffff */
.L_x_98:
[----:B-1----:R-:W-:Y:S04]  /*8cb0*/  MOV R2, UR48 ;  /* 0x0000003000027c02 */ /* 0x002fe80008000f00 */
[----:B------:R1:W3:Y:S03]  /*8cc0*/  SYNCS.PHASECHK.TRANS64.TRYWAIT P1, [R2+URZ+0x80], R3 ;  /* 0x00008003020075a7 */ /* 0x0002e600080211ff */
[----:B---3--:R-:W-:Y:S05]  /*8cd0*/  @!P1 NANOSLEEP.SYNCS 0x989680 ;  /* 0x009896800000995d */ /* 0x008fea0003900000 */
[----:B------:R-:W3:Y:S02]  /*8ce0*/  @!P1 SYNCS.PHASECHK.TRANS64 P1, [R2+URZ+0x80], R3 ;  /* 0x00008003020095a7 */ /* 0x000ee400080210ff */
[----:B---3--:R-:W-:Y:S05]  /*8cf0*/  @!P1 BRA `(.L_x_98) ;  /* 0xfffffffc00ec9947 */ /* 0x008fea000383ffff */
[----:B------:R-:W-:Y:S05]  /*8d00*/  BRA `(.L_x_97) ;  /* 0xffffffcc00ec7947 */ /* 0x000fea000383ffff */
.L_x_100:
[----:B-1----:R1:W4:Y:S02]  /*8d10*/  SYNCS.PHASECHK.TRANS64.TRYWAIT P0, [R79+URZ+0xf0], R0 ;  /* 0x0000f0004f0075a7 */ /* 0x00232400080011ff */
[----:B----4-:R-:W-:Y:S05]  /*8d20*/  @!P0 NANOSLEEP.SYNCS 0x989680 ;  /* 0x009896800000895d */ /* 0x010fea0003900000 */
[----:B------:R-:W4:Y:S02]  /*8d30*/  @!P0 SYNCS.PHASECHK.TRANS64 P0, [R79+URZ+0xf0], R0 ;  /* 0x0000f0004f0085a7 */ /* 0x000f2400080010ff */
[----:B----4-:R-:W-:Y:S05]  /*8d40*/  @!P0 BRA `(.L_x_100) ;  /* 0xfffffffc00f08947 */ /* 0x010fea000383ffff */
[----:B------:R-:W-:Y:S05]  /*8d50*/  BRA `(.L_x_99) ;  /* 0xffffffd000107947 */ /* 0x000fea000383ffff */
.L_x_109:
[----:B--2---:R2:W4:Y:S02]  /*8d60*/  SYNCS.PHASECHK.TRANS64.TRYWAIT P0, [R3+URZ+0x80], R0 ;  /* 0x00008000030075a7 */ /* 0x00452400080011ff */
[----:B----4-:R-:W-:Y:S05]  /*8d70*/  @!P0 NANOSLEEP.SYNCS 0x989680 ;  /* 0x009896800000895d */ /* 0x010fea0003900000 */
[----:B------:R-:W4:Y:S02]  /*8d80*/  @!P0 SYNCS.PHASECHK.TRANS64 P0, [R3+URZ+0x80], R0 ;  /* 0x00008000030085a7 */ /* 0x000f2400080010ff */
[----:B----4-:R-:W-:Y:S05]  /*8d90*/  @!P0 BRA `(.L_x_109) ;  /* 0xfffffffc00f08947 */ /* 0x010fea000383ffff */
[----:B------:R-:W-:Y:S05]  /*8da0*/  BRA `(.L_x_108) ;  /* 0xffffffd400fc7947 */ /* 0x000fea000383ffff */
.L_x_117:
[----:B--2---:R2:W4:Y:S02]  /*8db0*/  SYNCS.PHASECHK.TRANS64.TRYWAIT P0, [R83+URZ+0x80], R4 ;  /* 0x00008004530075a7 */ /* 0x00452400080011ff */
[----:B----4-:R-:W-:Y:S05]  /*8dc0*/  @!P0 NANOSLEEP.SYNCS 0x989680 ;  /* 0x009896800000895d */ /* 0x010fea0003900000 */
[----:B------:R-:W4:Y:S02]  /*8dd0*/  @!P0 SYNCS.PHASECHK.TRANS64 P0, [R83+URZ+0x80], R4 ;  /* 0x00008004530085a7 */ /* 0x000f2400080010ff */
[----:B----4-:R-:W-:Y:S05]  /*8de0*/  @!P0 BRA `(.L_x_117) ;  /* 0xfffffffc00f08947 */ /* 0x010fea000383ffff */
[----:B------:R-:W-:Y:S05]  /*8df0*/  BRA `(.L_x_116) ;  /* 0xffffffe000087947 */ /* 0x000fea000383ffff */
.L_x_125:
[----:B--2---:R2:W4:Y:S02]  /*8e00*/  SYNCS.PHASECHK.TRANS64.TRYWAIT P0, [R88+URZ+0x80], R3 ;  /* 0x00008003580075a7 */ /* 0x00452400080011ff */
[----:B----4-:R-:W-:Y:S05]  /*8e10*/  @!P0 NANOSLEEP.SYNCS 0x989680 ;  /* 0x009896800000895d */ /* 0x010fea0003900000 */
[----:B------:R-:W4:Y:S02]  /*8e20*/  @!P0 SYNCS.PHASECHK.TRANS64 P0, [R88+URZ+0x80], R3 ;  /* 0x00008003580085a7 */ /* 0x000f2400080010ff */
[----:B----4-:R-:W-:Y:S05]  /*8e30*/  @!P0 BRA `(.L_x_125) ;  /* 0xfffffffc00f08947 */ /* 0x010fea000383ffff */
[----:B------:R-:W-:Y:S05]  /*8e40*/  BRA `(.L_x_124) ;  /* 0xffffffe800147947 */ /* 0x000fea000383ffff */
        .weak           $__internal_0_$__cuda_sm10x_tcgen05_guardrail_trap_col_being_dealloced_not_returned_by_alloc
        .type           $__internal_0_$__cuda_sm10x_tcgen05_guardrail_trap_col_being_dealloced_not_returned_by_alloc,@function
        .size           $__internal_0_$__cuda_sm10x_tcgen05_guardrail_trap_col_being_dealloced_not_returned_by_alloc,($__internal_1_$__cuda_sm10x_tcgen05_guardrail_trap_phase_invalid_during_alloc - $__internal_0_$__cuda_sm10x_tcgen05_guardrail_trap_col_being_dealloced_not_returned_by_alloc)
$__internal_0_$__cuda_sm10x_tcgen05_guardrail_trap_col_being_dealloced_not_returned_by_alloc:
[----:B------:R-:W-:Y:S05]  /*8e50*/  BPT.TRAP 0x1 ;  /* 0x000000040000795c */ /* 0x000fea0000300000 */
[----:B------:R-:W-:-:S04]  /*8e60*/  HFMA2 R3, -RZ, RZ, 0, 0 ;  /* 0x00000000ff037431 */ /* 0x000fc800000001ff */
[----:B------:R-:W-:Y:S05]  /*8e70*/  RET.REL.NODEC R2 `(_ZN7cutlass13device_kernelINS_4gemm6kernel13GemmUniversalIN4cute5tupleIJiiiiEEENS1_10collective13CollectiveMmaINS1_35MainloopSm100TmaUmmaWarpSpecializedILi8ELi2ELi4ENS5_IJNS4_1CILi1EEESB_SB_EEEEENS5_IJNSA_ILi64EEENSA_ILi128EEESE_EEENS_6half_tENS5_IJlSB_lEEESH_SI_NS4_8TiledMMAINS4_8MMA_AtomIJNS4_20SM100_MMA_F16BF16_SSISH_SH_fLi64ELi128ELNS4_4UMMA5MajorE0ELSN_0ELNSM_7ScaleInE0ELSO_0EEEEEENS4_6LayoutISC_NS5_IJNSA_ILi0EEESS_SS_EEEEENS5_IJNS4_10UnderscoreESV_SV_EEEEENS4_13SM90_TMA_LOADENS4_14ComposedLayoutINS4_7SwizzleILi3ELi4ELi3EEENS4_18smem_ptr_flag_bitsILi16EEENSR_INS5_IJNSA_ILi8EEESE_EEENS5_IJSE_SB_EEEEEEEvNS4_8identityESY_S18_vS19_EENS_8epilogue10collective18CollectiveEpilogueINS1B_23Sm100TmaWarpSpecializedILi4ELi2ELi16ELb1ELb0EEEJSG_NS5_IJNSR_ISE_SB_EENSR_INSA_ILi32EEESB_EEEEESH_SI_SH_SI_NS1B_6fusion15FusionCallbacksIS1F_NS1K_17LinearCombinationISH_fSH_fLNS_15FloatRoundStyleE2EEESG_S1J_JEEENS4_5SM1004TMEM4LOAD26SM100_TMEM_LOAD_16dp256b4xESY_NSZ_INS10_ILi2ELi4ELi3EEES13_NSR_INS5_IJS14_S1H_EEENS5_IJS1H_SB_EEEEEEENS4_17SM75_U32x4_LDSM_NENS4_14SM90_TMA_STOREES1Y_NS4_17SM90_U32x4_STSM_NENS4_39AutoVectorizingCopyWithAssumedAlignmentILi128EEEEEEvvEEEEvNT_6ParamsE) ;  /* 0xffffff7002607950 */ /* 0x000fea0003c3ffff */
        .weak           $__internal_1_$__cuda_sm10x_tcgen05_guardrail_trap_phase_invalid_during_alloc
        .type           $__internal_1_$__cuda_sm10x_tcgen05_guardrail_trap_phase_invalid_during_alloc,@function
        .size           $__internal_1_$__cuda_sm10x_tcgen05_guardrail_trap_phase_invalid_during_alloc,($__internal_2_$__cuda_sm10x_tcgen05_guardrail_trap_unallocated_columns_being_dealloced - $__internal_1_$__cuda_sm10x_tcgen05_guardrail_trap_phase_invalid_during_alloc)
$__internal_1_$__cuda_sm10x_tcgen05_guardrail_trap_phase_invalid_during_alloc:
[----:B------:R-:W-:Y:S05]  /*8e80*/  BPT.TRAP 0x1 ;  /* 0x000000040000795c */ /* 0x000fea0000300000 */
[----:B------:R-:W-:-:S04]  /*8e90*/  MOV R3, 0x0 ;  /* 0x0000000000037802 */ /* 0x000fc80000000f00 */
[----:B------:R-:W-:Y:S05]  /*8ea0*/  RET.REL.NODEC R2 `(_ZN7cutlass13device_kernelINS_4gemm6kernel13GemmUniversalIN4cute5tupleIJiiiiEEENS1_10collective13CollectiveMmaINS1_35MainloopSm100TmaUmmaWarpSpecializedILi8ELi2ELi4ENS5_IJNS4_1CILi1EEESB_SB_EEEEENS5_IJNSA_ILi64EEENSA_ILi128EEESE_EEENS_6half_tENS5_IJlSB_lEEESH_SI_NS4_8TiledMMAINS4_8MMA_AtomIJNS4_20SM100_MMA_F16BF16_SSISH_SH_fLi64ELi128ELNS4_4UMMA5MajorE0ELSN_0ELNSM_7ScaleInE0ELSO_0EEEEEENS4_6LayoutISC_NS5_IJNSA_ILi0EEESS_SS_EEEEENS5_IJNS4_10UnderscoreESV_SV_EEEEENS4_13SM90_TMA_LOADENS4_14ComposedLayoutINS4_7SwizzleILi3ELi4ELi3EEENS4_18smem_ptr_flag_bitsILi16EEENSR_INS5_IJNSA_ILi8EEESE_EEENS5_IJSE_SB_EEEEEEEvNS4_8identityESY_S18_vS19_EENS_8epilogue10collective18CollectiveEpilogueINS1B_23Sm100TmaWarpSpecializedILi4ELi2ELi16ELb1ELb0EEEJSG_NS5_IJNSR_ISE_SB_EENSR_INSA_ILi32EEESB_EEEEESH_SI_SH_SI_NS1B_6fusion15FusionCallbacksIS1F_NS1K_17LinearCombinationISH_fSH_fLNS_15FloatRoundStyleE2EEESG_S1J_JEEENS4_5SM1004TMEM4LOAD26SM100_TMEM_LOAD_16dp256b4xESY_NSZ_INS10_ILi2ELi4ELi3EEES13_NSR_INS5_IJS14_S1H_EEENS5_IJS1H_SB_EEEEEEENS4_17SM75_U32x4_LDSM_NENS4_14SM90_TMA_STOREES1Y_NS4_17SM90_U32x4_STSM_NENS4_39AutoVectorizingCopyWithAssumedAlignmentILi128EEEEEEvvEEEEvNT_6ParamsE) ;  /* 0xffffff7002547950 */ /* 0x000fea0003c3ffff */
        .weak           $__internal_2_$__cuda_sm10x_tcgen05_guardrail_trap_unallocated_columns_being_dealloced
        .type           $__internal_2_$__cuda_sm10x_tcgen05_guardrail_trap_unallocated_columns_being_dealloced,@function
        .size           $__internal_2_$__cuda_sm10x_tcgen05_guardrail_trap_unallocated_columns_being_dealloced,(.L_x_188 - $__internal_2_$__cuda_sm10x_tcgen05_guardrail_trap_unallocated_columns_being_dealloced)
$__internal_2_$__cuda_sm10x_tcgen05_guardrail_trap_unallocated_columns_being_dealloced:
[----:B------:R-:W-:Y:S05]  /*8eb0*/  BPT.TRAP 0x1 ;  /* 0x000000040000795c */ /* 0x000fea0000300000 */
[----:B------:R-:W-:-:S04]  /*8ec0*/  HFMA2 R3, -RZ, RZ, 0, 0 ;  /* 0x00000000ff037431 */ /* 0x000fc800000001ff */
[----:B------:R-:W-:Y:S05]  /*8ed0*/  RET.REL.NODEC R2 `(_ZN7cutlass13device_kernelINS_4gemm6kernel13GemmUniversalIN4cute5tupleIJiiiiEEENS1_10collective13CollectiveMmaINS1_35MainloopSm100TmaUmmaWarpSpecializedILi8ELi2ELi4ENS5_IJNS4_1CILi1EEESB_SB_EEEEENS5_IJNSA_ILi64EEENSA_ILi128EEESE_EEENS_6half_tENS5_IJlSB_lEEESH_SI_NS4_8TiledMMAINS4_8MMA_AtomIJNS4_20SM100_MMA_F16BF16_SSISH_SH_fLi64ELi128ELNS4_4UMMA5MajorE0ELSN_0ELNSM_7ScaleInE0ELSO_0EEEEEENS4_6LayoutISC_NS5_IJNSA_ILi0EEESS_SS_EEEEENS5_IJNS4_10UnderscoreESV_SV_EEEEENS4_13SM90_TMA_LOADENS4_14ComposedLayoutINS4_7SwizzleILi3ELi4ELi3EEENS4_18smem_ptr_flag_bitsILi16EEENSR_INS5_IJNSA_ILi8EEESE_EEENS5_IJSE_SB_EEEEEEEvNS4_8identityESY_S18_vS19_EENS_8epilogue10collective18CollectiveEpilogueINS1B_23Sm100TmaWarpSpecializedILi4ELi2ELi16ELb1ELb0EEEJSG_NS5_IJNSR_ISE_SB_EENSR_INSA_ILi32EEESB_EEEEESH_SI_SH_SI_NS1B_6fusion15FusionCallbacksIS1F_NS1K_17LinearCombinationISH_fSH_fLNS_15FloatRoundStyleE2EEESG_S1J_JEEENS4_5SM1004TMEM4LOAD26SM100_TMEM_LOAD_16dp256b4xESY_NSZ_INS10_ILi2ELi4ELi3EEES13_NSR_INS5_IJS14_S1H_EEENS5_IJS1H_SB_EEEEEEENS4_17SM75_U32x4_LDSM_NENS4_14SM90_TMA_STOREES1Y_NS4_17SM90_U32x4_STSM_NENS4_39AutoVectorizingCopyWithAssumedAlignmentILi128EEEEEEvvEEEEvNT_6ParamsE) ;  /* 0xffffff7002487950 */ /* 0x000fea0003c3ffff */
.L_x_187:
[----:B------:R-:W-:-:S00]  /*8ee0*/  BRA `(.L_x_187) ;  /* 0xfffffffc00fc7947 */ /* 0x000fc0000383ffff */
[----:B------:R-:W-:-:S00]  /*8ef0*/  NOP ;  /* 0x0000000000007918 */ /* 0x000fc00000000000 */
        /* <DEDUP_REMOVED lines=8> */
.L_x_188:


//--------------------- .nv.global.init           --------------------------
	.section	.nv.global.init,"aw",@progbits
.nv.global.init:
	.type		$str$27,@object
	.size		$str$27,($str$28 - $str$27)
$str$27:
        /*0000*/ 	.byte	0x28, 0x61, 0x64, 0x64, 0x72, 0x65, 0x73, 0x73, 0x20, 0x26, 0x20, 0x6d, 0x61, 0x73, 0x6b, 0x29
        /*0010*/ 	.byte	0x20, 0x3d, 0x3d, 0x20, 0x30, 0x00
	.type		$str$28,@object
	.size		$str$28,($str$26 - $str$28)
$str$28:
        /*0016*/ 	.byte	0x2f, 0x74, 0x6d, 0x70, 0x2f, 0x63, 0x75, 0x74, 0x6c, 0x61, 0x73, 0x73, 0x5f, 0x73, 0x77, 0x65
        /*0026*/ 	.byte	0x65, 0x70, 0x5f, 0x73, 0x72, 0x63, 0x2f, 0x69, 0x6e, 0x63, 0x6c, 0x75, 0x64, 0x65, 0x2f, 0x63
        /*0036*/ 	.byte	0x75, 0x74, 0x65, 0x2f, 0x70, 0x6f, 0x69, 0x6e, 0x74, 0x65, 0x72, 0x5f, 0x66, 0x6c, 0x61, 0x67
        /*0046*/ 	.byte	0x67, 0x65, 0x64, 0x2e, 0x68, 0x70, 0x70, 0x00
	.type		$str$26,@object
	.size		$str$26,($str$25 - $str$26)
$str$26:
        /*004e*/ 	.byte	0x2f, 0x74, 0x6d, 0x70, 0x2f, 0x63, 0x75, 0x74, 0x6c, 0x61, 0x73, 0x73, 0x5f, 0x73, 0x77, 0x65
        /*005e*/ 	.byte	0x65, 0x70, 0x5f, 0x73, 0x72, 0x63, 0x2f, 0x69, 0x6e, 0x63, 0x6c, 0x75, 0x64, 0x65, 0x2f, 0x63
        /*006e*/ 	.byte	0x75, 0x74, 0x65, 0x2f, 0x61, 0x74, 0x6f, 0x6d, 0x2f, 0x63, 0x6f, 0x70, 0x79, 0x5f, 0x74, 0x72
        /*007e*/ 	.byte	0x61, 0x69, 0x74, 0x73, 0x5f, 0x73, 0x6d, 0x31, 0x30, 0x30, 0x2e, 0x68, 0x70, 0x70, 0x00
	.type		$str$25,@object
	.size		$str$25,(__unnamed_1 - $str$25)
$str$25:
        /*008d*/ 	.byte	0x28, 0x28, 0x75, 0x69, 0x6e, 0x74, 0x33, 0x32, 0x5f, 0x74, 0x28, 0x74, 0x68, 0x72, 0x65, 0x61
        /*009d*/ 	.byte	0x64, 0x49, 0x64, 0x78, 0x2e, 0x78, 0x29, 0x20, 0x2f, 0x20, 0x33, 0x32, 0x29, 0x20, 0x25, 0x20
        /*00ad*/ 	.byte	0x34, 0x29, 0x20, 0x3d, 0x3d, 0x20, 0x28, 0x28, 0x28, 0x74, 0x6d, 0x65, 0x6d, 0x5f, 0x61, 0x64
        /*00bd*/ 	.byte	0x64, 0x72, 0x20, 0x3e, 0x3e, 0x20, 0x31, 0x36, 0x29, 0x20, 0x2f, 0x20, 0x33, 0x32, 0x29, 0x20
        /*00cd*/ 	.byte	0x25, 0x20, 0x34, 0x29, 0x00
	.type		__unnamed_1,@object
	.size		__unnamed_1,(__unnamed_2 - __unnamed_1)
__unnamed_1:
        /*00d2*/ 	.byte	0x61, 0x75, 0x74, 0x6f, 0x20, 0x63, 0x75, 0x74, 0x65, 0x3a, 0x3a, 0x61, 0x73, 0x5f, 0x70, 0x6f
        /* <DEDUP_REMOVED lines=24> */
        /*0262*/ 	.byte	0x3e, 0x3e, 0x3e, 0x5d, 0x00
	.type		__unnamed_2,@object
	.size		__unnamed_2,(.L_2 - __unnamed_2)
__unnamed_2:
        /* <DEDUP_REMOVED lines=46> */
.L_2:


//--------------------- .nv.shared._ZN7cutlass13device_kernelINS_4gemm6kernel13GemmUniversalIN4cute5tupleIJiiiiEEENS1_10collective13CollectiveMmaINS1_35MainloopSm100TmaUmmaWarpSpecializedILi8ELi2ELi4ENS5_IJNS4_1CILi1EEESB_SB_EEEEENS5_IJNSA_ILi64EEENSA_ILi128EEESE_EEENS_6half_tENS5_IJlSB_lEEESH_SI_NS4_8TiledMMAINS4_8MMA_AtomIJNS4_20SM100_MMA_F16BF16_SSISH_SH_fLi64ELi128ELNS4_4UMMA5MajorE0ELSN_0ELNSM_7ScaleInE0ELSO_0EEEEEENS4_6LayoutISC_NS5_IJNSA_ILi0EEESS_SS_EEEEENS5_IJNS4_10UnderscoreESV_SV_EEEEENS4_13SM90_TMA_LOADENS4_14ComposedLayoutINS4_7SwizzleILi3ELi4ELi3EEENS4_18smem_ptr_flag_bitsILi16EEENSR_INS5_IJNSA_ILi8EEESE_EEENS5_IJSE_SB_EEEEEEEvNS4_8identityESY_S18_vS19_EENS_8epilogue10collective18CollectiveEpilogueINS1B_23Sm100TmaWarpSpecializedILi4ELi2ELi16ELb1ELb0EEEJSG_NS5_IJNSR_ISE_SB_EENSR_INSA_ILi32EEESB_EEEEESH_SI_SH_SI_NS1B_6fusion15FusionCallbacksIS1F_NS1K_17LinearCombinationISH_fSH_fLNS_15FloatRoundStyleE2EEESG_S1J_JEEENS4_5SM1004TMEM4LOAD26SM100_TMEM_LOAD_16dp256b4xESY_NSZ_INS10_ILi2ELi4ELi3EEES13_NSR_INS5_IJS14_S1H_EEENS5_IJS1H_SB_EEEEEEENS4_17SM75_U32x4_LDSM_NENS4_14SM90_TMA_STOREES1Y_NS4_17SM90_U32x4_STSM_NENS4_39AutoVectorizingCopyWithAssumedAlignmentILi128EEEEEEvvEEEEvNT_6ParamsE --------------------------
	.section	.nv.shared._ZN7cutlass13device_kernelINS_4gemm6kernel13GemmUniversalIN4cute5tupleIJiiiiEEENS1_10collective13CollectiveMmaINS1_35MainloopSm100TmaUmmaWarpSpecializedILi8ELi2ELi4ENS5_IJNS4_1CILi1EEESB_SB_EEEEENS5_IJNSA_ILi64EEENSA_ILi128EEESE_EEENS_6half_tENS5_IJlSB_lEEESH_SI_NS4_8TiledMMAINS4_8MMA_AtomIJNS4_20SM100_MMA_F16BF16_SSISH_SH_fLi64ELi128ELNS4_4UMMA5MajorE0ELSN_0ELNSM_7ScaleInE0ELSO_0EEEEEENS4_6LayoutISC_NS5_IJNSA_ILi0EEESS_SS_EEEEENS5_IJNS4_10UnderscoreESV_SV_EEEEENS4_13SM90_TMA_LOADENS4_14ComposedLayoutINS4_7SwizzleILi3ELi4ELi3EEENS4_18smem_ptr_flag_bitsILi16EEENSR_INS5_IJNSA_ILi8EEESE_EEENS5_IJSE_SB_EEEEEEEvNS4_8identityESY_S18_vS19_EENS_8epilogue10collective18CollectiveEpilogueINS1B_23Sm100TmaWarpSpecializedILi4ELi2ELi16ELb1ELb0EEEJSG_NS5_IJNSR_ISE_SB_EENSR_INSA_ILi32EEESB_EEEEESH_SI_SH_SI_NS1B_6fusion15FusionCallbacksIS1F_NS1K_17LinearCombinationISH_fSH_fLNS_15FloatRoundStyleE2EEESG_S1J_JEEENS4_5SM1004TMEM4LOAD26SM100_TMEM_LOAD_16dp256b4xESY_NSZ_INS10_ILi2ELi4ELi3EEES13_NSR_INS5_IJS14_S1H_EEENS5_IJS1H_SB_EEEEEEENS4_17SM75_U32x4_LDSM_NENS4_14SM90_TMA_STOREES1Y_NS4_17SM90_U32x4_STSM_NENS4_39AutoVectorizingCopyWithAssumedAlignmentILi128EEEEEEvvEEEEvNT_6ParamsE,"aw",@nobits
	.sectionflags	@""
	.align	16
	.zero		1024


//--------------------- .nv.shared.reserved.0     --------------------------
	.section	.nv.shared.reserved.0,"aw",@nobits
	.weak		__nv_reservedSMEM_offset_0_alias
	.size		__nv_reservedSMEM_offset_0_alias, 0, 64
	.other		__nv_reservedSMEM_offset_0_alias,@"STO_CUDA_RESERVED_SHARED STV_DEFAULT"
__nv_reservedSMEM_offset_0_alias:
	.zero		0
.nv.shared.reserved.0:
	.zero		64
	.weak		__nv_reservedSMEM_tcgen05_partition
	.type		__nv_reservedSMEM_tcgen05_partition,@object
	.size		__nv_reservedSMEM_tcgen05_partition,(.L_0 - __nv_reservedSMEM_tcgen05_partition)
__nv_reservedSMEM_tcgen05_partition:
	.zero		32
.L_0:


//--------------------- .nv.global                --------------------------
	.section	.nv.global,"aw",@nobits
.nv.global:
	.type		_ZN39_INTERNAL_6335d7af_4_k_cu_c95c49c5_58414cute1_E,@object
	.size		_ZN39_INTERNAL_6335d7af_4_k_cu_c95c49c5_58414cute1_E,(_ZN39_INTERNAL_6335d7af_4_k_cu_c95c49c5_58414cuda3std3__45__cpo6cbeginE - _ZN39_INTERNAL_6335d7af_4_k_cu_c95c49c5_58414cute1_E)
_ZN39_INTERNAL_6335d7af_4_k_cu_c95c49c5_58414cute1_E:
	.zero		1
	.type		_ZN39_INTERNAL_6335d7af_4_k_cu_c95c49c5_58414cuda3std3__45__cpo6cbeginE,@object
	.size		_ZN39_INTERNAL_6335d7af_4_k_cu_c95c49c5_58414cuda3std3__45__cpo6cbeginE,(_ZN39_INTERNAL_6335d7af_4_k_cu_c95c49c5_58414cuda3std3__48in_placeE - _ZN39_INTERNAL_6335d7af_4_k_cu_c95c49c5_58414cuda3std3__45__cpo6cbeginE)
_ZN39_INTERNAL_6335d7af_4_k_cu_c95c49c5_58414cuda3std3__45__cpo6cbeginE:
	.zero		1
	.type		_ZN39_INTERNAL_6335d7af_4_k_cu_c95c49c5_58414cuda3std3__48in_placeE,@object
	.size		_ZN39_INTERNAL_6335d7af_4_k_cu_c95c49c5_58414cuda3std3__48in_placeE,(_ZN39_INTERNAL_6335d7af_4_k_cu_c95c49c5_58414cuda3std6ranges3__45__cpo9iter_moveE - _ZN39_INTERNAL_6335d7af_4_k_cu_c95c49c5_58414cuda3std3__48in_placeE)
_ZN39_INTERNAL_6335d7af_4_k_cu_c95c49c5_58414cuda3std3__48in_placeE:
	.zero		1
	.type		_ZN39_INTERNAL_6335d7af_4_k_cu_c95c49c5_58414cuda3std6ranges3__45__cpo9iter_moveE,@object
	.size		_ZN39_INTERNAL_6335d7af_4_k_cu_c95c49c5_58414cuda3std6ranges3__45__cpo9iter_moveE,(_ZN39_INTERNAL_6335d7af_4_k_cu_c95c49c5_58414cuda3std3__45__cpo5beginE - _ZN39_INTERNAL_6335d7af_4_k_cu_c95c49c5_58414cuda3std6ranges3__45__cpo9iter_moveE)
_ZN39_INTERNAL_6335d7af_4_k_cu_c95c49c5_58414cuda3std6ranges3__45__cpo9iter_moveE:
	.zero		1
	.type		_ZN39_INTERNAL_6335d7af_4_k_cu_c95c49c5_58414cuda3std3__45__cpo5beginE,@object
	.size		_ZN39_INTERNAL_6335d7af_4_k_cu_c95c49c5_58414cuda3std3__45__cpo5beginE,(_ZN39_INTERNAL_6335d7af_4_k_cu_c95c49c5_58414cuda3std3__441_GLOBAL__N__6335d7af_4_k_cu_c95c49c5_58416ignoreE - _ZN39_INTERNAL_6335d7af_4_k_cu_c95c49c5_58414cuda3std3__45__cpo5beginE)
_ZN39_INTERNAL_6335d7af_4_k_cu_c95c49c5_58414cuda3std3__45__cpo5beginE:
	.zero		1
	.type		_ZN39_INTERNAL_6335d7af_4_k_cu_c95c49c5_58414cuda3std3__441_GLOBAL__N__6335d7af_4_k_cu_c95c49c5_58416ignoreE,@object
	.size		_ZN39_INTERNAL_6335d7af_4_k_cu_c95c49c5_58414cuda3std3__441_GLOBAL__N__6335d7af_4_k_cu_c95c49c5_58416ignoreE,(_ZN39_INTERNAL_6335d7af_4_k_cu_c95c49c5_58414cute7productE - _ZN39_INTERNAL_6335d7af_4_k_cu_c95c49c5_58414cuda3std3__441_GLOBAL__N__6335d7af_4_k_cu_c95c49c5_58416ignoreE)
_ZN39_INTERNAL_6335d7af_4_k_cu_c95c49c5_58414cuda3std3__441_GLOBAL__N__6335d7af_4_k_cu_c95c49c5_58416ignoreE:
	.zero		1
	.type		_ZN39_INTERNAL_6335d7af_4_k_cu_c95c49c5_58414cute7productE,@object
	.size		_ZN39_INTERNAL_6335d7af_4_k_cu_c95c49c5_58414cute7productE,(_ZN39_INTERNAL_6335d7af_4_k_cu_c95c49c5_58414cuda3std3__45__cpo3endE - _ZN39_INTERNAL_6335d7af_4_k_cu_c95c49c5_58414cute7productE)
_ZN39_INTERNAL_6335d7af_4_k_cu_c95c49c5_58414cute7productE:
	.zero		1
	.type		_ZN39_INTERNAL_6335d7af_4_k_cu_c95c49c5_58414cuda3std3__45__cpo3endE,@object
	.size		_ZN39_INTERNAL_6335d7af_4_k_cu_c95c49c5_58414cuda3std3__45__cpo3endE,(_ZN39_INTERNAL_6335d7af_4_k_cu_c95c49c5_58414cuda3std3__419piecewise_constructE - _ZN39_INTERNAL_6335d7af_4_k_cu_c95c49c5_58414cuda3std3__45__cpo3endE)
_ZN39_INTERNAL_6335d7af_4_k_cu_c95c49c5_58414cuda3std3__45__cpo3endE:
	.zero		1
	.type		_ZN39_INTERNAL_6335d7af_4_k_cu_c95c49c5_58414cuda3std3__419piecewise_constructE,@object
	.size		_ZN39_INTERNAL_6335d7af_4_k_cu_c95c49c5_58414cuda3std3__419piecewise_constructE,(_ZN39_INTERNAL_6335d7af_4_k_cu_c95c49c5_58414cuda3std3__45__cpo4cendE - _ZN39_INTERNAL_6335d7af_4_k_cu_c95c49c5_58414cuda3std3__419piecewise_constructE)
_ZN39_INTERNAL_6335d7af_4_k_cu_c95c49c5_58414cuda3std3__419piecewise_constructE:
	.zero		1
	.type		_ZN39_INTERNAL_6335d7af_4_k_cu_c95c49c5_58414cuda3std3__45__cpo4cendE,@object
	.size		_ZN39_INTERNAL_6335d7af_4_k_cu_c95c49c5_58414cuda3std3__45__cpo4cendE,(_ZN39_INTERNAL_6335d7af_4_k_cu_c95c49c5_58414cuda3std6ranges3__45__cpo4swapE - _ZN39_INTERNAL_6335d7af_4_k_cu_c95c49c5_58414cuda3std3__45__cpo4cendE)
_ZN39_INTERNAL_6335d7af_4_k_cu_c95c49c5_58414cuda3std3__45__cpo4cendE:
	.zero		1
	.type		_ZN39_INTERNAL_6335d7af_4_k_cu_c95c49c5_58414cuda3std6ranges3__45__cpo4swapE,@object
	.size		_ZN39_INTERNAL_6335d7af_4_k_cu_c95c49c5_58414cuda3std6ranges3__45__cpo4swapE,(.L_10 - _ZN39_INTERNAL_6335d7af_4_k_cu_c95c49c5_58414cuda3std6ranges3__45__cpo4swapE)
_ZN39_INTERNAL_6335d7af_4_k_cu_c95c49c5_58414cuda3std6ranges3__45__cpo4swapE:
	.zero		1
.L_10:


//--------------------- .nv.constant0._ZN7cutlass13device_kernelINS_4gemm6kernel13GemmUniversalIN4cute5tupleIJiiiiEEENS1_10collective13CollectiveMmaINS1_35MainloopSm100TmaUmmaWarpSpecializedILi8ELi2ELi4ENS5_IJNS4_1CILi1EEESB_SB_EEEEENS5_IJNSA_ILi64EEENSA_ILi128EEESE_EEENS_6half_tENS5_IJlSB_lEEESH_SI_NS4_8TiledMMAINS4_8MMA_AtomIJNS4_20SM100_MMA_F16BF16_SSISH_SH_fLi64ELi128ELNS4_4UMMA5MajorE0ELSN_0ELNSM_7ScaleInE0ELSO_0EEEEEENS4_6LayoutISC_NS5_IJNSA_ILi0EEESS_SS_EEEEENS5_IJNS4_10UnderscoreESV_SV_EEEEENS4_13SM90_TMA_LOADENS4_14ComposedLayoutINS4_7SwizzleILi3ELi4ELi3EEENS4_18smem_ptr_flag_bitsILi16EEENSR_INS5_IJNSA_ILi8EEESE_EEENS5_IJSE_SB_EEEEEEEvNS4_8identityESY_S18_vS19_EENS_8epilogue10collective18CollectiveEpilogueINS1B_23Sm100TmaWarpSpecializedILi4ELi2ELi16ELb1ELb0EEEJSG_NS5_IJNSR_ISE_SB_EENSR_INSA_ILi32EEESB_EEEEESH_SI_SH_SI_NS1B_6fusion15FusionCallbacksIS1F_NS1K_17LinearCombinationISH_fSH_fLNS_15FloatRoundStyleE2EEESG_S1J_JEEENS4_5SM1004TMEM4LOAD26SM100_TMEM_LOAD_16dp256b4xESY_NSZ_INS10_ILi2ELi4ELi3EEES13_NSR_INS5_IJS14_S1H_EEENS5_IJS1H_SB_EEEEEEENS4_17SM75_U32x4_LDSM_NENS4_14SM90_TMA_STOREES1Y_NS4_17SM90_U32x4_STSM_NENS4_39AutoVectorizingCopyWithAssumedAlignmentILi128EEEEEEvvEEEEvNT_6ParamsE --------------------------
	.section	.nv.constant0._ZN7cutlass13device_kernelINS_4gemm6kernel13GemmUniversalIN4cute5tupleIJiiiiEEENS1_10collective13CollectiveMmaINS1_35MainloopSm100TmaUmmaWarpSpecializedILi8ELi2ELi4ENS5_IJNS4_1CILi1EEESB_SB_EEEEENS5_IJNSA_ILi64EEENSA_ILi128EEESE_EEENS_6half_tENS5_IJlSB_lEEESH_SI_NS4_8TiledMMAINS4_8MMA_AtomIJNS4_20SM100_MMA_F16BF16_SSISH_SH_fLi64ELi128ELNS4_4UMMA5MajorE0ELSN_0ELNSM_7ScaleInE0ELSO_0EEEEEENS4_6LayoutISC_NS5_IJNSA_ILi0EEESS_SS_EEEEENS5_IJNS4_10UnderscoreESV_SV_EEEEENS4_13SM90_TMA_LOADENS4_14ComposedLayoutINS4_7SwizzleILi3ELi4ELi3EEENS4_18smem_ptr_flag_bitsILi16EEENSR_INS5_IJNSA_ILi8EEESE_EEENS5_IJSE_SB_EEEEEEEvNS4_8identityESY_S18_vS19_EENS_8epilogue10collective18CollectiveEpilogueINS1B_23Sm100TmaWarpSpecializedILi4ELi2ELi16ELb1ELb0EEEJSG_NS5_IJNSR_ISE_SB_EENSR_INSA_ILi32EEESB_EEEEESH_SI_SH_SI_NS1B_6fusion15FusionCallbacksIS1F_NS1K_17LinearCombinationISH_fSH_fLNS_15FloatRoundStyleE2EEESG_S1J_JEEENS4_5SM1004TMEM4LOAD26SM100_TMEM_LOAD_16dp256b4xESY_NSZ_INS10_ILi2ELi4ELi3EEES13_NSR_INS5_IJS14_S1H_EEENS5_IJS1H_SB_EEEEEEENS4_17SM75_U32x4_LDSM_NENS4_14SM90_TMA_STOREES1Y_NS4_17SM90_U32x4_STSM_NENS4_39AutoVectorizingCopyWithAssumedAlignmentILi128EEEEEEvvEEEEvNT_6ParamsE,"a",@progbits
	.sectionflags	@""
	.align	4
.nv.constant0._ZN7cutlass13device_kernelINS_4gemm6kernel13GemmUniversalIN4cute5tupleIJiiiiEEENS1_10collective13CollectiveMmaINS1_35MainloopSm100TmaUmmaWarpSpecializedILi8ELi2ELi4ENS5_IJNS4_1CILi1EEESB_SB_EEEEENS5_IJNSA_ILi64EEENSA_ILi128EEESE_EEENS_6half_tENS5_IJlSB_lEEESH_SI_NS4_8TiledMMAINS4_8MMA_AtomIJNS4_20SM100_MMA_F16BF16_SSISH_SH_fLi64ELi128ELNS4_4UMMA5MajorE0ELSN_0ELNSM_7ScaleInE0ELSO_0EEEEEENS4_6LayoutISC_NS5_IJNSA_ILi0EEESS_SS_EEEEENS5_IJNS4_10UnderscoreESV_SV_EEEEENS4_13SM90_TMA_LOADENS4_14ComposedLayoutINS4_7SwizzleILi3ELi4ELi3EEENS4_18smem_ptr_flag_bitsILi16EEENSR_INS5_IJNSA_ILi8EEESE_EEENS5_IJSE_SB_EEEEEEEvNS4_8identityESY_S18_vS19_EENS_8epilogue10collective18CollectiveEpilogueINS1B_23Sm100TmaWarpSpecializedILi4ELi2ELi16ELb1ELb0EEEJSG_NS5_IJNSR_ISE_SB_EENSR_INSA_ILi32EEESB_EEEEESH_SI_SH_SI_NS1B_6fusion15FusionCallbacksIS1F_NS1K_17LinearCombinationISH_fSH_fLNS_15FloatRoundStyleE2EEESG_S1J_JEEENS4_5SM1004TMEM4LOAD26SM100_TMEM_LOAD_16dp256b4xESY_NSZ_INS10_ILi2ELi4ELi3EEES13_NSR_INS5_IJS14_S1H_EEENS5_IJS1H_SB_EEEEEEENS4_17SM75_U32x4_LDSM_NENS4_14SM90_TMA_STOREES1Y_NS4_17SM90_U32x4_STSM_NENS4_39AutoVectorizingCopyWithAssumedAlignmentILi128EEEEEEvvEEEEvNT_6ParamsE:
	.zero		2944


//--------------------- SYMBOLS --------------------------

	.type		.nv.reservedSmem.offset0,@object
	.size		.nv.reservedSmem.offset0,0x4
	.type		.nv.reservedSmem.cap,@object
	.size		.nv.reservedSmem.cap,0x4
	.type		__assertfail,@function
